	.target	sm_90a

	.elftype	@"ET_EXEC"


//--------------------- .note.nv.tkinfo           --------------------------
	.section	.note.nv.tkinfo,"",@"SHT_NOTE"
	.sectionflags	@"SHF_NOTE_NV_TKINFO"
	.tkinfo
        /*0018*/ 	.word	0x00000002
        /*0030*/ 	.string	""
        /*0030*/ 	.string	"ptxas"
        /*0030*/ 	.string	"Cuda compilation tools, release 13.0, V13.0.88"
        /*0030*/ 	.string	"Build cuda_13.0.r13.0/compiler.36424714_0"
        /*0030*/ 	.string	"-v  -suppress-debug-info  -lineinfo  -arch sm_90a "



//--------------------- .note.nv.cuinfo           --------------------------
	.section	.note.nv.cuinfo,"",@"SHT_NOTE"
	.sectionflags	@"SHF_NOTE_NV_CUINFO"
        /*0018*/ 	.short	0x0002
        /*001a*/ 	.short	0x005a
        /*001c*/ 	.short	0x0082
	.zero		2


//--------------------- .nv.info                  --------------------------
	.section	.nv.info,"",@"SHT_CUDA_INFO"
	.align	4


	//----- nvinfo : EIATTR_REGCOUNT
	.align		4
        /*0000*/ 	.byte	0x04, 0x2f
        /*0002*/ 	.short	(.L_1 - .L_0)
	.align		4
.L_0:
        /*0004*/ 	.word	index@(gluon_wgmma)
        /*0008*/ 	.word	0x000000ff


	//----- nvinfo : EIATTR_FRAME_SIZE
	.align		4
.L_1:
        /*000c*/ 	.byte	0x04, 0x11
        /*000e*/ 	.short	(.L_3 - .L_2)
	.align		4
.L_2:
        /*0010*/ 	.word	index@(gluon_wgmma)
        /*0014*/ 	.word	0x00000270


	//----- nvinfo : EIATTR_MIN_STACK_SIZE
	.align		4
.L_3:
        /*0018*/ 	.byte	0x04, 0x12
        /*001a*/ 	.short	(.L_5 - .L_4)
	.align		4
.L_4:
        /*001c*/ 	.word	index@(gluon_wgmma)
        /*0020*/ 	.word	0x00000270
.L_5:


//--------------------- .nv.compat                --------------------------
	.section	.nv.compat,"",@"SHT_CUDA_COMPAT_INFO"
	.align	4
        /*0000*/ 	.byte	0x02, 0x09, 0x01, 0x00, 0x02, 0x02, 0x04, 0x00, 0x02, 0x05, 0x05, 0x00, 0x03, 0x07, 0x01, 0x01
        /*0010*/ 	.byte	0x02, 0x03, 0x03, 0x00, 0x02, 0x06, 0x01, 0x00, 0x04, 0x0b, 0x08, 0x00, 0x00, 0x00, 0x00, 0x00
        /*0020*/ 	.byte	0x00, 0x00, 0x00, 0x00


//--------------------- .nv.info.gluon_wgmma      --------------------------
	.section	.nv.info.gluon_wgmma,"",@"SHT_CUDA_INFO"
	.sectionflags	@""
	.align	4


	//----- nvinfo : EIATTR_CUDA_API_VERSION
	.align		4
        /*0000*/ 	.byte	0x04, 0x37
        /*0002*/ 	.short	(.L_7 - .L_6)
.L_6:
        /*0004*/ 	.word	0x00000082


	//----- nvinfo : EIATTR_KPARAM_INFO
	.align		4
.L_7:
        /*0008*/ 	.byte	0x04, 0x17
        /*000a*/ 	.short	(.L_9 - .L_8)
.L_8:
        /*000c*/ 	.word	0x00000000
        /*0010*/ 	.short	0x000a
        /*0012*/ 	.short	0x0048
        /*0014*/ 	.byte	0x00, 0xf4, 0x21, 0x00


	//----- nvinfo : EIATTR_KPARAM_INFO
	.align		4
.L_9:
        /*0018*/ 	.byte	0x04, 0x17
        /*001a*/ 	.short	(.L_11 - .L_10)
.L_10:
        /*001c*/ 	.word	0x00000000
        /*0020*/ 	.short	0x0009
        /*0022*/ 	.short	0x0040
        /*0024*/ 	.byte	0x00, 0xf4, 0x21, 0x00


	//----- nvinfo : EIATTR_KPARAM_INFO
	.align		4
.L_11:
        /*0028*/ 	.byte	0x04, 0x17
        /*002a*/ 	.short	(.L_13 - .L_12)
.L_12:
        /*002c*/ 	.word	0x00000000
        /*0030*/ 	.short	0x0008
        /*0032*/ 	.short	0x0038
        /*0034*/ 	.byte	0x00, 0xf0, 0x21, 0x00


	//----- nvinfo : EIATTR_KPARAM_INFO
	.align		4
.L_13:
        /*0038*/ 	.byte	0x04, 0x17
        /*003a*/ 	.short	(.L_15 - .L_14)
.L_14:
        /*003c*/ 	.word	0x00000000
        /*0040*/ 	.short	0x0007
        /*0042*/ 	.short	0x0030
        /*0044*/ 	.byte	0x00, 0xf0, 0x21, 0x00


	//----- nvinfo : EIATTR_KPARAM_INFO
	.align		4
.L_15:
        /*0048*/ 	.byte	0x04, 0x17
        /*004a*/ 	.short	(.L_17 - .L_16)
.L_16:
        /*004c*/ 	.word	0x00000000
        /*0050*/ 	.short	0x0006
        /*0052*/ 	.short	0x0028
        /*0054*/ 	.byte	0x00, 0xf0, 0x21, 0x00


	//----- nvinfo : EIATTR_KPARAM_INFO
	.align		4
.L_17:
        /*0058*/ 	.byte	0x04, 0x17
        /*005a*/ 	.short	(.L_19 - .L_18)
.L_18:
        /*005c*/ 	.word	0x00000000
        /*0060*/ 	.short	0x0005
        /*0062*/ 	.short	0x0020
        /*0064*/ 	.byte	0x00, 0xf0, 0x11, 0x00


	//----- nvinfo : EIATTR_KPARAM_INFO
	.align		4
.L_19:
        /*0068*/ 	.byte	0x04, 0x17
        /*006a*/ 	.short	(.L_21 - .L_20)
.L_20:
        /*006c*/ 	.word	0x00000000
        /*0070*/ 	.short	0x0004
        /*0072*/ 	.short	0x001c
        /*0074*/ 	.byte	0x00, 0xf0, 0x11, 0x00


	//----- nvinfo : EIATTR_KPARAM_INFO
	.align		4
.L_21:
        /*0078*/ 	.byte	0x04, 0x17
        /*007a*/ 	.short	(.L_23 - .L_22)
.L_22:
        /*007c*/ 	.word	0x00000000
        /*0080*/ 	.short	0x0003
        /*0082*/ 	.short	0x0018
        /*0084*/ 	.byte	0x00, 0xf0, 0x11, 0x00


	//----- nvinfo : EIATTR_KPARAM_INFO
	.align		4
.L_23:
        /*0088*/ 	.byte	0x04, 0x17
        /*008a*/ 	.short	(.L_25 - .L_24)
.L_24:
        /*008c*/ 	.word	0x00000000
        /*0090*/ 	.short	0x0002
        /*0092*/ 	.short	0x0010
        /*0094*/ 	.byte	0x00, 0xf4, 0x21, 0x00


	//----- nvinfo : EIATTR_KPARAM_INFO
	.align		4
.L_25:
        /*0098*/ 	.byte	0x04, 0x17
        /*009a*/ 	.short	(.L_27 - .L_26)
.L_26:
        /*009c*/ 	.word	0x00000000
        /*00a0*/ 	.short	0x0001
        /*00a2*/ 	.short	0x0008
        /*00a4*/ 	.byte	0x00, 0xf4, 0x21, 0x00


	//----- nvinfo : EIATTR_KPARAM_INFO
	.align		4
.L_27:
        /*00a8*/ 	.byte	0x04, 0x17
        /*00aa*/ 	.short	(.L_29 - .L_28)
.L_28:
        /*00ac*/ 	.word	0x00000000
        /*00b0*/ 	.short	0x0000
        /*00b2*/ 	.short	0x0000
        /*00b4*/ 	.byte	0x00, 0xf4, 0x21, 0x00


	//----- nvinfo : EIATTR_SPARSE_MMA_MASK
	.align		4
.L_29:
        /*00b8*/ 	.byte	0x03, 0x50
        /*00ba*/ 	.short	0x0000


	//----- nvinfo : EIATTR_MAXREG_COUNT
	.align		4
        /*00bc*/ 	.byte	0x03, 0x1b
        /*00be*/ 	.short	0x00ff


	//----- nvinfo : EIATTR_NUM_BARRIERS
	.align		4
        /*00c0*/ 	.byte	0x02, 0x4c
        /*00c2*/ 	.byte	0x01
	.zero		1


	//----- nvinfo : EIATTR_ANNOTATIONS
	.align		4
        /*00c4*/ 	.byte	0x04, 0x55
        /*00c6*/ 	.short	(.L_31 - .L_30)


	//   ....[0]....
.L_30:
        /*00c8*/ 	.word	0x00000001
        /*00cc*/ 	.byte	0x50, 0x11, 0x00, 0x00, 0x01, 0x00, 0x00, 0x00, 0xa0, 0x12, 0x00, 0x00, 0x01, 0x00, 0x00, 0x00
        /* <DEDUP_REMOVED lines=272> */
        /*11dc*/ 	.byte	0x80, 0x44, 0x00, 0x00, 0x01, 0x00, 0x00, 0x00, 0x90, 0x44, 0x00, 0x00


	//----- nvinfo : EIATTR_MERCURY_ISA_VERSION
	.align		4
.L_31:
        /*11e8*/ 	.byte	0x03, 0x5f
        /*11ea*/ 	.short	0x0101


	//----- nvinfo : EIATTR_INT_WARP_WIDE_INSTR_OFFSETS
	.align		4
        /*11ec*/ 	.byte	0x04, 0x31
        /*11ee*/ 	.short	(.L_33 - .L_32)


	//   ....[0]....
.L_32:
        /*11f0*/ 	.word	0x000012d0


	//   ....[1]....
        /*11f4*/ 	.word	0x000012f0


	//   ....[2]....
        /*11f8*/ 	.word	0x000013b0


	//   ....[3]....
        /*11fc*/ 	.word	0x00002cc0


	//   ....[4]....
        /*1200*/ 	.word	0x00002cd0


	//----- nvinfo : EIATTR_COOP_GROUP_MASK_REGIDS
	.align		4
.L_33:
        /*1204*/ 	.byte	0x04, 0x29
        /*1206*/ 	.short	(.L_35 - .L_34)


	//   ....[0]....
.L_34:
        /*1208*/ 	.word	0xffffffff


	//   ....[1]....
        /*120c*/ 	.word	0xffffffff


	//   ....[2]....
        /*1210*/ 	.word	0xffffffff


	//----- nvinfo : EIATTR_COOP_GROUP_INSTR_OFFSETS
	.align		4
.L_35:
        /*1214*/ 	.byte	0x04, 0x28
        /*1216*/ 	.short	(.L_37 - .L_36)


	//   ....[0]....
.L_36:
        /*1218*/ 	.word	0x00000160


	//   ....[1]....
        /*121c*/ 	.word	0x00000730


	//   ....[2]....
        /*1220*/ 	.word	0x00000ce0


	//----- nvinfo : EIATTR_MBARRIER_INSTR_OFFSETS
	.align		4
.L_37:
        /*1224*/ 	.byte	0x04, 0x39
        /*1226*/ 	.short	(.L_39 - .L_38)


	//   ....[0]....
.L_38:
        /*1228*/ 	.word	0x00001de0
        /*122c*/ 	.word	0x000000ff
        /*1230*/ 	.word	0x00018000
        /*1234*/ 	.short	0x0100
        /*1236*/ 	.byte	0x07
	.zero		1


	//   ....[1]....
        /*1238*/ 	.word	0x00001f90
        /*123c*/ 	.word	0x000000ff
        /*1240*/ 	.word	0x00018008
        /*1244*/ 	.short	0x0100
        /*1246*/ 	.byte	0x07
	.zero		1


	//   ....[2]....
        /*1248*/ 	.word	0x00002da0
        /*124c*/ 	.word	0x000000ff
        /*1250*/ 	.word	0x00018000
        /*1254*/ 	.short	0x010a
        /*1256*/ 	.byte	0x06
	.zero		1


	//   ....[3]....
        /*1258*/ 	.word	0x00003bc0
        /*125c*/ 	.word	0x000000ff
        /*1260*/ 	.word	0x00018000
        /*1264*/ 	.short	0x0108
        /*1266*/ 	.byte	0x07
	.zero		1


	//   ....[4]....
        /*1268*/ 	.word	0x00003c70
        /*126c*/ 	.word	0x000000ff
        /*1270*/ 	.word	0x00018008
        /*1274*/ 	.short	0x0108
        /*1276*/ 	.byte	0x07
	.zero		1


	//   ....[5]....
        /*1278*/ 	.word	0x00004fe0
        /*127c*/ 	.word	0x000000ff
        /*1280*/ 	.word	0x00018000
        /*1284*/ 	.short	0x010a
        /*1286*/ 	.byte	0x06
	.zero		1


	//----- nvinfo : EIATTR_NUM_MBARRIERS
	.align		4
.L_39:
        /*1288*/ 	.byte	0x03, 0x38
        /*128a*/ 	.short	0x0002


	//----- nvinfo : EIATTR_EXIT_INSTR_OFFSETS
	.align		4
        /*128c*/ 	.byte	0x04, 0x1c
        /*128e*/ 	.short	(.L_41 - .L_40)


	//   ....[0]....
.L_40:
        /*1290*/ 	.word	0x00004fd0


	//----- nvinfo : EIATTR_REQNTID
	.align		4
.L_41:
        /*1294*/ 	.byte	0x04, 0x10
        /*1296*/ 	.short	(.L_43 - .L_42)
.L_42:
        /*1298*/ 	.word	0x00000080
        /*129c*/ 	.word	0x00000001
        /*12a0*/ 	.word	0x00000001


	//----- nvinfo : EIATTR_CRS_STACK_SIZE
	.align		4
.L_43:
        /*12a4*/ 	.byte	0x04, 0x1e
        /*12a6*/ 	.short	(.L_45 - .L_44)
.L_44:
        /*12a8*/ 	.word	0x00000000


	//----- nvinfo : EIATTR_CBANK_PARAM_SIZE
	.align		4
.L_45:
        /*12ac*/ 	.byte	0x03, 0x19
        /*12ae*/ 	.short	0x0050


	//----- nvinfo : EIATTR_PARAM_CBANK
	.align		4
        /*12b0*/ 	.byte	0x04, 0x0a
        /*12b2*/ 	.short	(.L_47 - .L_46)
	.align		4
.L_46:
        /*12b4*/ 	.word	index@(.nv.constant0.gluon_wgmma)
        /*12b8*/ 	.short	0x0210
        /*12ba*/ 	.short	0x0050


	//----- nvinfo : EIATTR_SW_WAR
	.align		4
.L_47:
        /*12bc*/ 	.byte	0x04, 0x36
        /*12be*/ 	.short	(.L_49 - .L_48)
.L_48:
        /*12c0*/ 	.word	0x00000008
.L_49:


//--------------------- .nv.callgraph             --------------------------
	.section	.nv.callgraph,"",@"SHT_CUDA_CALLGRAPH"
	.align	4
	.sectionentsize	8
	.align		4
        /*0000*/ 	.word	0x00000000
	.align		4
        /*0004*/ 	.word	0xffffffff
	.align		4
        /*0008*/ 	.word	0x00000000
	.align		4
        /*000c*/ 	.word	0xfffffffe
	.align		4
        /*0010*/ 	.word	0x00000000
	.align		4
        /*0014*/ 	.word	0xfffffffd
	.align		4
        /*0018*/ 	.word	0x00000000
	.align		4
        /*001c*/ 	.word	0xfffffffc


//--------------------- .text.gluon_wgmma         --------------------------
	.section	.text.gluon_wgmma,"ax",@progbits
	.align	128
        .global         gluon_wgmma
        .type           gluon_wgmma,@function
        .size           gluon_wgmma,(.L_x_52 - gluon_wgmma)
        .other          gluon_wgmma,@"STO_CUDA_ENTRY STV_DEFAULT"
gluon_wgmma:
.text.gluon_wgmma:
[----:B------:R-:W1:Y:S01]  /*0000*/  LDC R1, c[0x0][0x28] ;  /* 0x00000a00ff017b82 */ /* 0x000e620000000800 */
[----:B------:R-:W2:Y:S07]  /*0010*/  S2R R16, SR_TID.X ;  /* 0x0000000000107919 */ /* 0x000eae0000002100 */
[----:B------:R-:W3:Y:S01]  /*0020*/  S2UR UR4, SR_CgaCtaId ;  /* 0x00000000000479c3 */ /* 0x000ee20000008800 */
[----:B------:R-:W-:Y:S01]  /*0030*/  UMOV UR7, 0x400 ;  /* 0x0000040000077882 */ /* 0x000fe20000000000 */
[----:B------:R-:W-:Y:S01]  /*0040*/  ULDC UR6, c[0x0][0xc] ;  /* 0x0000030000067ab9 */ /* 0x000fe20000000800 */
[----:B------:R-:W-:Y:S01]  /*0050*/  ULDC.64 UR24, c[0x0][0x250] ;  /* 0x0000940000187ab9 */ /* 0x000fe20000000a00 */
[----:B------:R-:W-:Y:S01]  /*0060*/  BSSY B0, `(.L_x_0) ;  /* 0x000001f000007945 */ /* 0x000fe20003800000 */
[----:B-1----:R-:W-:-:S03]  /*0070*/  VIADD R1, R1, 0xfffffd90 ;  /* 0xfffffd9001017836 */ /* 0x002fc60000000000 */
[----:B------:R-:W1:Y:S08]  /*0080*/  LDC R6, c[0x0][0x228] ;  /* 0x00008a00ff067b82 */ /* 0x000e700000000800 */
[----:B------:R-:W4:Y:S08]  /*0090*/  LDC R13, c[0x0][0x230] ;  /* 0x00008c00ff0d7b82 */ /* 0x000f300000000800 */
[----:B------:R-:W-:Y:S01]  /*00a0*/  S2UR UR36, SR_CTAID.Y ;  /* 0x00000000002479c3 */ /* 0x000fe20000002600 */
[----:B---3--:R-:W-:-:S03]  /*00b0*/  ULEA UR7, UR4, UR7, 0x18 ;  /* 0x0000000704077291 */ /* 0x008fc6000f8ec03f */
[----:B------:R-:W-:Y:S01]  /*00c0*/  ULDC UR4, c[0x0][0x10] ;  /* 0x0000040000047ab9 */ /* 0x000fe20000000800 */
[----:B--2---:R-:W-:-:S03]  /*00d0*/  LOP3.LUT R3, R16, 0x7f, RZ, 0xc0, !PT ;  /* 0x0000007f10037812 */ /* 0x004fc600078ec0ff */
[----:B------:R-:W2:Y:S01]  /*00e0*/  S2UR UR5, SR_CTAID.Z ;  /* 0x00000000000579c3 */ /* 0x000ea20000002700 */
[----:B-1----:R-:W-:Y:S01]  /*00f0*/  VIADD R6, R6, 0xffffffff ;  /* 0xffffffff06067836 */ /* 0x002fe20000000000 */
[C---:B------:R-:W-:Y:S02]  /*0100*/  ISETP.GE.U32.AND P0, PT, R3.reuse, 0x20, PT ;  /* 0x000000200300780c */ /* 0x040fe40003f06070 */
[C---:B------:R-:W-:Y:S02]  /*0110*/  ISETP.NE.U32.AND P1, PT, R3.reuse, RZ, PT ;  /* 0x000000ff0300720c */ /* 0x040fe40003f25070 */
[----:B------:R-:W-:Y:S02]  /*0120*/  LEA R12, R3, UR7, 0x2 ;  /* 0x00000007030c7c11 */ /* 0x000fe4000f8e10ff */
[----:B------:R-:W1:Y:S01]  /*0130*/  S2UR UR37, SR_CTAID.X ;  /* 0x00000000002579c3 */ /* 0x000e620000002500 */
[----:B----4-:R-:W-:-:S06]  /*0140*/  VIADD R8, R13, 0xffffffff ;  /* 0xffffffff0d087836 */ /* 0x010fcc0000000000 */
[----:B------:R3:W-:Y:S01]  /*0150*/  @!P0 STS [R12], RZ ;  /* 0x000000ff0c008388 */ /* 0x0007e20000000800 */
[----:B------:R-:W-:-:S03]  /*0160*/  NOP ;  /* 0x0000000000007918 */ /* 0x000fc60000000000 */
[----:B------:R3:W-:Y:S01]  /*0170*/  @!P1 STS [UR7+0x24], R6 ;  /* 0x00002406ff009988 */ /* 0x0007e20008000807 */
[----:B--2---:R-:W-:-:S03]  /*0180*/  UIMAD UR4, UR5, UR4, UR36 ;  /* 0x00000004050472a4 */ /* 0x004fc6000f8e0224 */
[----:B------:R3:W-:Y:S01]  /*0190*/  @!P1 STS [UR7+0x20], R8 ;  /* 0x00002008ff009988 */ /* 0x0007e20008000807 */
[----:B-1----:R-:W-:-:S04]  /*01a0*/  UIMAD UR4, UR4, UR6, UR37 ;  /* 0x00000006040472a4 */ /* 0x002fc8000f8e0225 */
[----:B------:R-:W-:-:S04]  /*01b0*/  UIMAD UR4, UR4, 0x180, URZ ;  /* 0x00000180040478a4 */ /* 0x000fc8000f8e023f */
[----:B------:R-:W-:-:S04]  /*01c0*/  UIADD3 UR20, UP0, UR4, UR24, URZ ;  /* 0x0000001804147290 */ /* 0x000fc8000ff1e03f */
[----:B------:R-:W-:Y:S01]  /*01d0*/  ULEA.HI.X.SX32 UR21, UR4, UR25, 0x1, UP0 ;  /* 0x0000001904157291 */ /* 0x000fe200080f0e3f */
[----:B---3--:R-:W-:Y:S11]  /*01e0*/  @P1 BRA `(.L_x_1) ;  /* 0x0000000000181947 */ /* 0x008ff60003800000 */
[----:B------:R-:W1:Y:S01]  /*01f0*/  LDS R0, [UR7+0x8] ;  /* 0x00000807ff007984 */ /* 0x000e620008000800 */
[----:B------:R-:W2:Y:S01]  /*0200*/  LDC.64 R10, c[0x0][0x210] ;  /* 0x00008400ff0a7b82 */ /* 0x000ea20000000a00 */
[----:B------:R-:W-:Y:S02]  /*0210*/  IMAD.MOV.U32 R5, RZ, RZ, 0x70 ;  /* 0x00000070ff057424 */ /* 0x000fe400078e00ff */
[----:B--2---:R2:W-:Y:S03]  /*0220*/  STS.64 [UR7], R10 ;  /* 0x0000000aff007988 */ /* 0x0045e60008000a07 */
[----:B-1----:R-:W-:-:S05]  /*0230*/  LOP3.LUT R0, R0, 0x10, R5, 0xd8, !PT ;  /* 0x0000001000007812 */ /* 0x002fca00078ed805 */
[----:B------:R2:W-:Y:S02]  /*0240*/  STS [UR7+0x8], R0 ;  /* 0x00000800ff007988 */ /* 0x0005e40008000807 */
.L_x_1:
[----:B------:R-:W-:Y:S05]  /*0250*/  BSYNC B0 ;  /* 0x0000000000007941 */ /* 0x000fea0003800000 */
.L_x_0:
[----:B------:R-:W-:Y:S04]  /*0260*/  BSSY B0, `(.L_x_2) ;  /* 0x000000a000007945 */ /* 0x000fe80003800000 */
[----:B------:R-:W-:Y:S05]  /*0270*/  @P1 BRA `(.L_x_3) ;  /* 0x0000000000201947 */ /* 0x000fea0003800000 */
[----:B--2---:R-:W1:Y:S01]  /*0280*/  LDS R0, [UR7+0x34] ;  /* 0x00003407ff007984 */ /* 0x004e620008000800 */
[----:B------:R-:W-:Y:S02]  /*0290*/  IMAD.MOV.U32 R5, RZ, RZ, 0x3f000000 ;  /* 0x3f000000ff057424 */ /* 0x000fe400078e00ff */
[----:B------:R-:W-:Y:S01]  /*02a0*/  @!P1 IMAD.MOV.U32 R2, RZ, RZ, 0x7f ;  /* 0x0000007fff029424 */ /* 0x000fe200078e00ff */
[----:B------:R-:W2:Y:S02]  /*02b0*/  @!P1 LDS R7, [UR7+0x38] ;  /* 0x00003807ff079984 */ /* 0x000ea40008000800 */
[----:B-1----:R-:W-:Y:S02]  /*02c0*/  LOP3.LUT R0, R0, 0xff000000, R5, 0xb8, !PT ;  /* 0xff00000000007812 */ /* 0x002fe400078eb805 */
[----:B--2---:R-:W-:-:S03]  /*02d0*/  @!P1 LOP3.LUT R2, R7, 0xff, R2, 0xb8, !PT ;  /* 0x000000ff07029812 */ /* 0x004fc600078eb802 */
[----:B------:R1:W-:Y:S04]  /*02e0*/  STS [UR7+0x34], R0 ;  /* 0x00003400ff007988 */ /* 0x0003e80008000807 */
[----:B------:R1:W-:Y:S02]  /*02f0*/  @!P1 STS [UR7+0x38], R2 ;  /* 0x00003802ff009988 */ /* 0x0003e40008000807 */
.L_x_3:
[----:B------:R-:W-:Y:S05]  /*0300*/  BSYNC B0 ;  /* 0x0000000000007941 */ /* 0x000fea0003800000 */
.L_x_2:
[----:B------:R-:W-:Y:S04]  /*0310*/  BSSY B0, `(.L_x_4) ;  /* 0x000000e000007945 */ /* 0x000fe80003800000 */
[----:B------:R-:W-:Y:S05]  /*0320*/  @P1 BRA `(.L_x_5) ;  /* 0x0000000000301947 */ /* 0x000fea0003800000 */
[----:B-1----:R-:W1:Y:S01]  /*0330*/  LDS R2, [UR7+0x34] ;  /* 0x00003407ff027984 */ /* 0x002e620008000800 */
[----:B------:R-:W3:Y:S03]  /*0340*/  LDC.64 R4, c[0x0][0x238] ;  /* 0x00008e00ff047b82 */ /* 0x000ee60000000a00 */
[----:B--2---:R-:W2:Y:S01]  /*0350*/  LDS R0, [UR7+0x1c] ;  /* 0x00001c07ff007984 */ /* 0x004ea20008000800 */
[C---:B---3--:R-:W-:Y:S01]  /*0360*/  SHF.L.U64.HI R5, R4.reuse, 0x1, R5 ;  /* 0x0000000104057819 */ /* 0x048fe20000010205 */
[----:B------:R-:W-:-:S03]  /*0370*/  IMAD.SHL.U32 R4, R4, 0x2, RZ ;  /* 0x0000000204047824 */ /* 0x000fc600078e00ff */
[--C-:B------:R-:W-:Y:S02]  /*0380*/  SHF.R.U32.HI R7, RZ, 0x4, R5.reuse ;  /* 0x00000004ff077819 */ /* 0x100fe40000011605 */
[----:B------:R-:W-:-:S05]  /*0390*/  SHF.R.U64 R4, R4, 0x4, R5 ;  /* 0x0000000404047819 */ /* 0x000fca0000001205 */
[----:B------:R3:W-:Y:S01]  /*03a0*/  STS [UR7+0xc], R4 ;  /* 0x00000c04ff007988 */ /* 0x0007e20008000807 */
[----:B-1----:R-:W-:Y:S02]  /*03b0*/  LOP3.LUT R2, R2, 0x7, RZ, 0xb8, !PT ;  /* 0x0000000702027812 */ /* 0x002fe400078eb8ff */
[----:B--2---:R-:W-:-:S03]  /*03c0*/  LOP3.LUT R0, R0, 0xf, R7, 0xb8, !PT ;  /* 0x0000000f00007812 */ /* 0x004fc600078eb807 */
[----:B------:R3:W-:Y:S04]  /*03d0*/  STS [UR7+0x34], R2 ;  /* 0x00003402ff007988 */ /* 0x0007e80008000807 */
[----:B------:R3:W-:Y:S02]  /*03e0*/  STS [UR7+0x1c], R0 ;  /* 0x00001c00ff007988 */ /* 0x0007e40008000807 */
.L_x_5:
[----:B------:R-:W-:Y:S05]  /*03f0*/  BSYNC B0 ;  /* 0x0000000000007941 */ /* 0x000fea0003800000 */
.L_x_4:
[----:B------:R-:W-:Y:S04]  /*0400*/  BSSY B1, `(.L_x_6) ;  /* 0x000001b000017945 */ /* 0x000fe80003800000 */
[----:B------:R-:W-:Y:S01]  /*0410*/  BSSY B0, `(.L_x_7) ;  /* 0x0000016000007945 */ /* 0x000fe20003800000 */
[----:B-123--:R-:W-:-:S03]  /*0420*/  IMAD.MOV.U32 R0, RZ, RZ, RZ ;  /* 0x000000ffff007224 */ /* 0x00efc600078e00ff */
[----:B------:R-:W-:Y:S05]  /*0430*/  @P1 BRA `(.L_x_8) ;  /* 0x0000000000201947 */ /* 0x000fea0003800000 */
[----:B------:R-:W1:Y:S02]  /*0440*/  LDS R2, [UR7+0x34] ;  /* 0x00003407ff027984 */ /* 0x000e640008000800 */
[----:B-1----:R-:W-:-:S05]  /*0450*/  LOP3.LUT R2, R2, 0x38, RZ, 0xb8, !PT ;  /* 0x0000003802027812 */ /* 0x002fca00078eb8ff */
[----:B------:R1:W-:Y:S01]  /*0460*/  STS [UR7+0x34], R2 ;  /* 0x00003402ff007988 */ /* 0x0003e20008000807 */
[----:B------:R-:W-:Y:S05]  /*0470*/  @P1 BRA `(.L_x_9) ;  /* 0x0000000000201947 */ /* 0x000fea0003800000 */
[----:B-1----:R-:W1:Y:S01]  /*0480*/  LDS R2, [UR7+0x8] ;  /* 0x00000807ff027984 */ /* 0x002e620008000800 */
[----:B------:R-:W-:-:S05]  /*0490*/  IMAD.MOV.U32 R5, RZ, RZ, 0x780 ;  /* 0x00000780ff057424 */ /* 0x000fca00078e00ff */
[----:B-1----:R-:W-:-:S05]  /*04a0*/  LOP3.LUT R2, R2, 0x500, R5, 0xd8, !PT ;  /* 0x0000050002027812 */ /* 0x002fca00078ed805 */
[----:B------:R1:W-:Y:S02]  /*04b0*/  STS [UR7+0x8], R2 ;  /* 0x00000802ff007988 */ /* 0x0003e40008000807 */
.L_x_8:
[----:B------:R-:W-:Y:S05]  /*04c0*/  @P1 BRA `(.L_x_10) ;  /* 0x0000000000281947 */ /* 0x000fea0003800000 */
[----:B-1----:R-:W1:Y:S02]  /*04d0*/  LDS R2, [UR7+0x8] ;  /* 0x00000807ff027984 */ /* 0x002e640008000800 */
[----:B-1----:R-:W-:-:S05]  /*04e0*/  LOP3.LUT R2, R2, 0x1800, RZ, 0xb8, !PT ;  /* 0x0000180002027812 */ /* 0x002fca00078eb8ff */
[----:B------:R2:W-:Y:S02]  /*04f0*/  STS [UR7+0x8], R2 ;  /* 0x00000802ff007988 */ /* 0x0005e40008000807 */
.L_x_9:
[----:B------:R-:W-:Y:S05]  /*0500*/  @P1 BREAK B0 ;  /* 0x0000000000001942 */ /* 0x000fea0003800000 */
[----:B------:R-:W-:Y:S05]  /*0510*/  @P1 BRA `(.L_x_11) ;  /* 0x0000000000241947 */ /* 0x000fea0003800000 */
[----:B------:R-:W3:Y:S01]  /*0520*/  LDS R5, [UR7+0x8] ;  /* 0x00000807ff057984 */ /* 0x000ee20008000800 */
[----:B-12---:R-:W-:-:S05]  /*0530*/  IMAD.MOV.U32 R2, RZ, RZ, 0x6000 ;  /* 0x00006000ff027424 */ /* 0x006fca00078e00ff */
[----:B---3--:R-:W-:-:S04]  /*0540*/  LOP3.LUT R2, R5, 0x6000, R2, 0xd8, !PT ;  /* 0x0000600005027812 */ /* 0x008fc800078ed802 */
[----:B------:R-:W-:-:S05]  /*0550*/  LOP3.LUT R2, R2, 0x400000, RZ, 0xb8, !PT ;  /* 0x0040000002027812 */ /* 0x000fca00078eb8ff */
[----:B------:R2:W-:Y:S02]  /*0560*/  STS [UR7+0x8], R2 ;  /* 0x00000802ff007988 */ /* 0x0005e40008000807 */
.L_x_10:
[----:B------:R-:W-:Y:S05]  /*0570*/  BSYNC B0 ;  /* 0x0000000000007941 */ /* 0x000fea0003800000 */
.L_x_7:
[----:B-12---:R-:W1:Y:S02]  /*0580*/  @!P1 LDS R2, [UR7+0x8] ;  /* 0x00000807ff029984 */ /* 0x006e640008000800 */
[----:B-1----:R-:W-:-:S05]  /*0590*/  @!P1 LOP3.LUT R2, R2, 0x8000, RZ, 0xb8, !PT ;  /* 0x0000800002029812 */ /* 0x002fca00078eb8ff */
[----:B------:R3:W-:Y:S02]  /*05a0*/  @!P1 STS [UR7+0x8], R2 ;  /* 0x00000802ff009988 */ /* 0x0007e40008000807 */
.L_x_11:
[----:B------:R-:W-:Y:S05]  /*05b0*/  BSYNC B1 ;  /* 0x0000000000017941 */ /* 0x000fea0003800000 */
.L_x_6:
[----:B------:R-:W-:Y:S05]  /*05c0*/  WARPSYNC.ALL ;  /* 0x0000000000007948 */ /* 0x000fea0003800000 */
[----:B------:R-:W4:Y:S02]  /*05d0*/  LDC R7, c[0x0][0x22c] ;  /* 0x00008b00ff077b82 */ /* 0x000f240000000800 */
[----:B----4-:R-:W-:Y:S01]  /*05e0*/  VIADD R7, R7, 0xffffffff ;  /* 0xffffffff07077836 */ /* 0x010fe20000000000 */
[----:B------:R-:W-:Y:S06]  /*05f0*/  @P0 BRA `(.L_x_12) ;  /* 0x0000000000280947 */ /* 0x000fec0003800000 */
[----:B-123--:R-:W1:Y:S01]  /*0600*/  S2R R2, SR_LANEID ;  /* 0x0000000000027919 */ /* 0x00ee620000000000 */
[----:B------:R-:W-:Y:S05]  /*0610*/  WARPSYNC.ALL ;  /* 0x0000000000007948 */ /* 0x000fea0003800000 */
[----:B-1----:R-:W-:-:S05]  /*0620*/  IMAD.SHL.U32 R2, R2, 0x4, RZ ;  /* 0x0000000402027824 */ /* 0x002fca00078e00ff */
[----:B------:R-:W1:Y:S01]  /*0630*/  LDS R9, [R2+UR7] ;  /* 0x0000000702097984 */ /* 0x000e620008000800 */
[----:B------:R-:W-:-:S05]  /*0640*/  IADD3 R4, P2, R2, UR20, RZ ;  /* 0x0000001402047c10 */ /* 0x000fca000ff5e0ff */
[----:B------:R-:W-:-:S05]  /*0650*/  IMAD.X R5, RZ, RZ, UR21, P2 ;  /* 0x00000015ff057e24 */ /* 0x000fca00090e06ff */
[----:B-1----:R4:W5:Y:S01]  /*0660*/  ATOMG.E.EXCH.STRONG.GPU PT, RZ, [R4], R9 ;  /* 0x0000000904ff73a8 */ /* 0x00296200041ee100 */
[----:B------:R-:W-:-:S04]  /*0670*/  DEPBAR {5,4,3,2,1,0} ;  /* 0x0000003f0000791a */ /* 0x000fc80000000000 */
[----:B------:R4:W-:Y:S01]  /*0680*/  UTMACCTL.IV [UR20] ;  /* 0x00000000140079b9 */ /* 0x0009e20008000000 */
[----:B------:R-:W-:Y:S01]  /*0690*/  NOP ;  /* 0x0000000000007918 */ /* 0x000fe20000000000 */
.L_x_12:
[----:B------:R-:W-:Y:S05]  /*06a0*/  @P0 BRA `(.L_x_13) ;  /* 0x00000000000c0947 */ /* 0x000fea0003800000 */
[----:B------:R0:W-:Y:S01]  /*06b0*/  UTMACMDFLUSH ;  /* 0x00000000000079b7 */ /* 0x0001e20000000000 */
[----:B------:R-:W-:Y:S05]  /*06c0*/  @P0 BRA `(.L_x_13) ;  /* 0x0000000000040947 */ /* 0x000fea0003800000 */
[----:B------:R-:W-:-:S04]  /*06d0*/  DEPBAR.LE SB0, 0x0 ;  /* 0x000080000000791a */ /* 0x000fc80000000000 */
.L_x_13:
[----:B------:R-:W-:Y:S05]  /*06e0*/  WARPSYNC.ALL ;  /* 0x0000000000007948 */ /* 0x000fea0003800000 */
[----:B-----5:R-:W-:Y:S06]  /*06f0*/  BAR.SYNC.DEFER_BLOCKING 0x0 ;  /* 0x0000000000007b1d */ /* 0x020fec0000010000 */
[----:B------:R-:W-:Y:S02]  /*0700*/  BSSY B1, `(.L_x_14) ;  /* 0x000000b000017945 */ /* 0x000fe40003800000 */
[----:B------:R-:W-:Y:S06]  /*0710*/  BAR.SYNC.DEFER_BLOCKING 0x0 ;  /* 0x0000000000007b1d */ /* 0x000fec0000010000 */
[----:B------:R1:W-:Y:S01]  /*0720*/  @!P0 STS [R12], RZ ;  /* 0x000000ff0c008388 */ /* 0x0003e20000000800 */
[----:B------:R-:W-:Y:S01]  /*0730*/  NOP ;  /* 0x0000000000007918 */ /* 0x000fe20000000000 */
[----:B------:R-:W-:Y:S05]  /*0740*/  @P1 BRA `(.L_x_15) ;  /* 0x0000000000181947 */ /* 0x000fea0003800000 */
[----:B-123--:R-:W1:Y:S01]  /*0750*/  LDS R2, [UR7+0x8] ;  /* 0x00000807ff027984 */ /* 0x00ee620008000800 */
[----:B------:R-:W2:Y:S01]  /*0760*/  LDC.64 R10, c[0x0][0x218] ;  /* 0x00008600ff0a7b82 */ /* 0x000ea20000000a00 */
[----:B----4-:R-:W-:Y:S02]  /*0770*/  IMAD.MOV.U32 R5, RZ, RZ, 0x70 ;  /* 0x00000070ff057424 */ /* 0x010fe400078e00ff */
[----:B--2---:R2:W-:Y:S03]  /*0780*/  STS.64 [UR7], R10 ;  /* 0x0000000aff007988 */ /* 0x0045e60008000a07 */
[----:B-1----:R-:W-:-:S05]  /*0790*/  LOP3.LUT R2, R2, 0x10, R5, 0xd8, !PT ;  /* 0x0000001002027812 */ /* 0x002fca00078ed805 */
[----:B------:R2:W-:Y:S02]  /*07a0*/  STS [UR7+0x8], R2 ;  /* 0x00000802ff007988 */ /* 0x0005e40008000807 */
.L_x_15:
[----:B----4-:R-:W-:Y:S05]  /*07b0*/  BSYNC B1 ;  /* 0x0000000000017941 */ /* 0x010fea0003800000 */
.L_x_14:
[----:B------:R-:W-:Y:S04]  /*07c0*/  BSSY B1, `(.L_x_16) ;  /* 0x000000a000017945 */ /* 0x000fe80003800000 */
[----:B------:R-:W-:Y:S05]  /*07d0*/  @P1 BRA `(.L_x_17) ;  /* 0x0000000000201947 */ /* 0x000fea0003800000 */
[----:B-123--:R-:W1:Y:S01]  /*07e0*/  LDS R2, [UR7+0x34] ;  /* 0x00003407ff027984 */ /* 0x00ee620008000800 */
[----:B------:R-:W-:Y:S02]  /*07f0*/  IMAD.MOV.U32 R9, RZ, RZ, 0x3f000000 ;  /* 0x3f000000ff097424 */ /* 0x000fe400078e00ff */
[----:B------:R-:W-:Y:S01]  /*0800*/  @!P1 IMAD.MOV.U32 R4, RZ, RZ, 0x3f ;  /* 0x0000003fff049424 */ /* 0x000fe200078e00ff */
[----:B------:R-:W2:Y:S02]  /*0810*/  @!P1 LDS R5, [UR7+0x38] ;  /* 0x00003807ff059984 */ /* 0x000ea40008000800 */
[----:B-1----:R-:W-:Y:S02]  /*0820*/  LOP3.LUT R2, R2, 0xff000000, R9, 0xb8, !PT ;  /* 0xff00000002027812 */ /* 0x002fe400078eb809 */
[----:B--2---:R-:W-:-:S03]  /*0830*/  @!P1 LOP3.LUT R4, R5, 0xff, R4, 0xb8, !PT ;  /* 0x000000ff05049812 */ /* 0x004fc600078eb804 */
[----:B------:R4:W-:Y:S04]  /*0840*/  STS [UR7+0x34], R2 ;  /* 0x00003402ff007988 */ /* 0x0009e80008000807 */
[----:B------:R4:W-:Y:S02]  /*0850*/  @!P1 STS [UR7+0x38], R4 ;  /* 0x00003804ff009988 */ /* 0x0009e40008000807 */
.L_x_17:
[----:B------:R-:W-:Y:S05]  /*0860*/  BSYNC B1 ;  /* 0x0000000000017941 */ /* 0x000fea0003800000 */
.L_x_16:
[----:B------:R-:W-:Y:S04]  /*0870*/  BSSY B1, `(.L_x_18) ;  /* 0x0000004000017945 */ /* 0x000fe80003800000 */
[----:B------:R-:W-:Y:S05]  /*0880*/  @P1 BRA `(.L_x_19) ;  /* 0x0000000000081947 */ /* 0x000fea0003800000 */
[----:B------:R1:W-:Y:S04]  /*0890*/  STS [UR7+0x24], R8 ;  /* 0x00002408ff007988 */ /* 0x0003e80008000807 */
[----:B------:R1:W-:Y:S02]  /*08a0*/  STS [UR7+0x20], R7 ;  /* 0x00002007ff007988 */ /* 0x0003e40008000807 */
.L_x_19:
[----:B------:R-:W-:Y:S05]  /*08b0*/  BSYNC B1 ;  /* 0x0000000000017941 */ /* 0x000fea0003800000 */
.L_x_18:
[----:B------:R-:W-:Y:S04]  /*08c0*/  BSSY B1, `(.L_x_20) ;  /* 0x000000e000017945 */ /* 0x000fe80003800000 */
[----:B------:R-:W-:Y:S05]  /*08d0*/  @P1 BRA `(.L_x_21) ;  /* 0x0000000000301947 */ /* 0x000fea0003800000 */
[----:B----4-:R-:W4:Y:S01]  /*08e0*/  LDS R4, [UR7+0x34] ;  /* 0x00003407ff047984 */ /* 0x010f220008000800 */
[----:B--2---:R-:W2:Y:S03]  /*08f0*/  LDC.64 R10, c[0x0][0x240] ;  /* 0x00009000ff0a7b82 */ /* 0x004ea60000000a00 */
[----:B-1-3--:R-:W1:Y:S01]  /*0900*/  LDS R2, [UR7+0x1c] ;  /* 0x00001c07ff027984 */ /* 0x00ae620008000800 */
[C---:B--2---:R-:W-:Y:S01]  /*0910*/  SHF.L.U64.HI R8, R10.reuse, 0x1, R11 ;  /* 0x000000010a087819 */ /* 0x044fe2000001020b */
[----:B------:R-:W-:-:S03]  /*0920*/  IMAD.SHL.U32 R5, R10, 0x2, RZ ;  /* 0x000000020a057824 */ /* 0x000fc600078e00ff */
[--C-:B------:R-:W-:Y:S02]  /*0930*/  SHF.R.U32.HI R9, RZ, 0x4, R8.reuse ;  /* 0x00000004ff097819 */ /* 0x100fe40000011608 */
[----:B------:R-:W-:-:S05]  /*0940*/  SHF.R.U64 R5, R5, 0x4, R8 ;  /* 0x0000000405057819 */ /* 0x000fca0000001208 */
[----:B------:R2:W-:Y:S01]  /*0950*/  STS [UR7+0xc], R5 ;  /* 0x00000c05ff007988 */ /* 0x0005e20008000807 */
[----:B----4-:R-:W-:Y:S02]  /*0960*/  LOP3.LUT R4, R4, 0x7, RZ, 0xb8, !PT ;  /* 0x0000000704047812 */ /* 0x010fe400078eb8ff */
[----:B-1----:R-:W-:-:S03]  /*0970*/  LOP3.LUT R2, R2, 0xf, R9, 0xb8, !PT ;  /* 0x0000000f02027812 */ /* 0x002fc600078eb809 */
[----:B------:R2:W-:Y:S04]  /*0980*/  STS [UR7+0x34], R4 ;  /* 0x00003404ff007988 */ /* 0x0005e80008000807 */
[----:B------:R2:W-:Y:S02]  /*0990*/  STS [UR7+0x1c], R2 ;  /* 0x00001c02ff007988 */ /* 0x0005e40008000807 */
.L_x_21:
[----:B------:R-:W-:Y:S05]  /*09a0*/  BSYNC B1 ;  /* 0x0000000000017941 */ /* 0x000fea0003800000 */
.L_x_20:
[----:B------:R-:W-:Y:S04]  /*09b0*/  BSSY B2, `(.L_x_22) ;  /* 0x000001a000027945 */ /* 0x000fe80003800000 */
[----:B------:R-:W-:Y:S04]  /*09c0*/  BSSY B1, `(.L_x_23) ;  /* 0x0000015000017945 */ /* 0x000fe80003800000 */
[----:B------:R-:W-:Y:S05]  /*09d0*/  @P1 BRA `(.L_x_24) ;  /* 0x0000000000201947 */ /* 0x000fea0003800000 */
[----:B-1234-:R-:W1:Y:S02]  /*09e0*/  LDS R2, [UR7+0x34] ;  /* 0x00003407ff027984 */ /* 0x01ee640008000800 */
[----:B-1----:R-:W-:-:S05]  /*09f0*/  LOP3.LUT R2, R2, 0x38, RZ, 0xb8, !PT ;  /* 0x0000003802027812 */ /* 0x002fca00078eb8ff */
[----:B------:R1:W-:Y:S01]  /*0a00*/  STS [UR7+0x34], R2 ;  /* 0x00003402ff007988 */ /* 0x0003e20008000807 */
[----:B------:R-:W-:Y:S05]  /*0a10*/  @P1 BRA `(.L_x_25) ;  /* 0x0000000000201947 */ /* 0x000fea0003800000 */
[----:B-1----:R-:W1:Y:S01]  /*0a20*/  LDS R2, [UR7+0x8] ;  /* 0x00000807ff027984 */ /* 0x002e620008000800 */
[----:B------:R-:W-:-:S05]  /*0a30*/  IMAD.MOV.U32 R5, RZ, RZ, 0x780 ;  /* 0x00000780ff057424 */ /* 0x000fca00078e00ff */
[----:B-1----:R-:W-:-:S05]  /*0a40*/  LOP3.LUT R2, R2, 0x500, R5, 0xd8, !PT ;  /* 0x0000050002027812 */ /* 0x002fca00078ed805 */
[----:B------:R1:W-:Y:S02]  /*0a50*/  STS [UR7+0x8], R2 ;  /* 0x00000802ff007988 */ /* 0x0003e40008000807 */
.L_x_24:
[----:B------:R-:W-:Y:S05]  /*0a60*/  @P1 BRA `(.L_x_26) ;  /* 0x0000000000281947 */ /* 0x000fea0003800000 */
[----:B-1234-:R-:W1:Y:S02]  /*0a70*/  LDS R2, [UR7+0x8] ;  /* 0x00000807ff027984 */ /* 0x01ee640008000800 */
[----:B-1----:R-:W-:-:S05]  /*0a80*/  LOP3.LUT R2, R2, 0x1800, RZ, 0xb8, !PT ;  /* 0x0000180002027812 */ /* 0x002fca00078eb8ff */
[----:B------:R2:W-:Y:S02]  /*0a90*/  STS [UR7+0x8], R2 ;  /* 0x00000802ff007988 */ /* 0x0005e40008000807 */
.L_x_25:
[----:B------:R-:W-:Y:S05]  /*0aa0*/  @P1 BREAK B1 ;  /* 0x0000000000011942 */ /* 0x000fea0003800000 */
[----:B------:R-:W-:Y:S05]  /*0ab0*/  @P1 BRA `(.L_x_27) ;  /* 0x0000000000241947 */ /* 0x000fea0003800000 */
[----:B-12---:R-:W1:Y:S01]  /*0ac0*/  LDS R2, [UR7+0x8] ;  /* 0x00000807ff027984 */ /* 0x006e620008000800 */
[----:B------:R-:W-:-:S05]  /*0ad0*/  IMAD.MOV.U32 R5, RZ, RZ, 0x6000 ;  /* 0x00006000ff057424 */ /* 0x000fca00078e00ff */
[----:B-1----:R-:W-:-:S04]  /*0ae0*/  LOP3.LUT R2, R2, 0x6000, R5, 0xd8, !PT ;  /* 0x0000600002027812 */ /* 0x002fc800078ed805 */
[----:B------:R-:W-:-:S05]  /*0af0*/  LOP3.LUT R2, R2, 0x400000, RZ, 0xb8, !PT ;  /* 0x0040000002027812 */ /* 0x000fca00078eb8ff */
[----:B------:R1:W-:Y:S02]  /*0b00*/  STS [UR7+0x8], R2 ;  /* 0x00000802ff007988 */ /* 0x0003e40008000807 */
.L_x_26:
[----:B------:R-:W-:Y:S05]  /*0b10*/  BSYNC B1 ;  /* 0x0000000000017941 */ /* 0x000fea0003800000 */
.L_x_23:
[----:B-1234-:R-:W1:Y:S02]  /*0b20*/  @!P1 LDS R2, [UR7+0x8] ;  /* 0x00000807ff029984 */ /* 0x01ee640008000800 */
[----:B-1----:R-:W-:-:S05]  /*0b30*/  @!P1 LOP3.LUT R2, R2, 0x8000, RZ, 0xb8, !PT ;  /* 0x0000800002029812 */ /* 0x002fca00078eb8ff */
[----:B------:R3:W-:Y:S02]  /*0b40*/  @!P1 STS [UR7+0x8], R2 ;  /* 0x00000802ff009988 */ /* 0x0007e40008000807 */
.L_x_27:
[----:B------:R-:W-:Y:S05]  /*0b50*/  BSYNC B2 ;  /* 0x0000000000027941 */ /* 0x000fea0003800000 */
.L_x_22:
[----:B------:R-:W-:Y:S05]  /*0b60*/  WARPSYNC.ALL ;  /* 0x0000000000007948 */ /* 0x000fea0003800000 */
[----:B------:R-:W-:-:S04]  /*0b70*/  UIADD3 UR23, UR4, 0x80, URZ ;  /* 0x0000008004177890 */ /* 0x000fc8000fffe03f */
[----:B------:R-:W-:-:S04]  /*0b80*/  UIADD3 UR22, UP0, UR23, UR24, URZ ;  /* 0x0000001817167290 */ /* 0x000fc8000ff1e03f */
[----:B------:R-:W-:Y:S01]  /*0b90*/  ULEA.HI.X.SX32 UR23, UR23, UR25, 0x1, UP0 ;  /* 0x0000001917177291 */ /* 0x000fe200080f0e3f */
[----:B------:R-:W-:Y:S11]  /*0ba0*/  @P0 BRA `(.L_x_28) ;  /* 0x0000000000280947 */ /* 0x000ff60003800000 */
        /* <DEDUP_REMOVED lines=10> */
.L_x_28:
[----:B------:R-:W-:Y:S05]  /*0c50*/  @P0 BRA `(.L_x_29) ;  /* 0x00000000000c0947 */ /* 0x000fea0003800000 */
[----:B------:R0:W-:Y:S01]  /*0c60*/  UTMACMDFLUSH ;  /* 0x00000000000079b7 */ /* 0x0001e20000000000 */
[----:B------:R-:W-:Y:S05]  /*0c70*/  @P0 BRA `(.L_x_29) ;  /* 0x0000000000040947 */ /* 0x000fea0003800000 */
[----:B------:R-:W-:-:S04]  /*0c80*/  DEPBAR.LE SB0, 0x0 ;  /* 0x000080000000791a */ /* 0x000fc80000000000 */
.L_x_29:
        /* <DEDUP_REMOVED lines=8> */
[----:B----4-:R-:W2:Y:S01]  /*0d10*/  LDC.64 R8, c[0x0][0x220] ;  /* 0x00008800ff087b82 */ /* 0x010ea20000000a00 */
[----:B------:R-:W-:Y:S02]  /*0d20*/  IMAD.MOV.U32 R5, RZ, RZ, 0x70 ;  /* 0x00000070ff057424 */ /* 0x000fe400078e00ff */
[----:B--2---:R2:W-:Y:S03]  /*0d30*/  STS.64 [UR7], R8 ;  /* 0x00000008ff007988 */ /* 0x0045e60008000a07 */
[----:B-1----:R-:W-:-:S05]  /*0d40*/  LOP3.LUT R2, R2, 0x10, R5, 0xd8, !PT ;  /* 0x0000001002027812 */ /* 0x002fca00078ed805 */
[----:B------:R2:W-:Y:S02]  /*0d50*/  STS [UR7+0x8], R2 ;  /* 0x00000802ff007988 */ /* 0x0005e40008000807 */
.L_x_31:
[----:B----4-:R-:W-:Y:S05]  /*0d60*/  BSYNC B2 ;  /* 0x0000000000027941 */ /* 0x010fea0003800000 */
.L_x_30:
[----:B------:R-:W-:Y:S04]  /*0d70*/  BSSY B3, `(.L_x_32) ;  /* 0x0000011000037945 */ /* 0x000fe80003800000 */
[----:B------:R-:W-:Y:S04]  /*0d80*/  BSSY B2, `(.L_x_33) ;  /* 0x000000e000027945 */ /* 0x000fe80003800000 */
[----:B------:R-:W-:Y:S05]  /*0d90*/  @P1 BRA `(.L_x_34) ;  /* 0x0000000000241947 */ /* 0x000fea0003800000 */
[----:B-123--:R-:W1:Y:S01]  /*0da0*/  LDS R2, [UR7+0x34] ;  /* 0x00003407ff027984 */ /* 0x00ee620008000800 */
[----:B------:R-:W-:-:S05]  /*0db0*/  IMAD.MOV.U32 R5, RZ, RZ, 0x3f000000 ;  /* 0x3f000000ff057424 */ /* 0x000fca00078e00ff */
[----:B-1----:R-:W-:-:S05]  /*0dc0*/  LOP3.LUT R2, R2, 0xff000000, R5, 0xb8, !PT ;  /* 0xff00000002027812 */ /* 0x002fca00078eb805 */
[----:B------:R1:W-:Y:S01]  /*0dd0*/  STS [UR7+0x34], R2 ;  /* 0x00003402ff007988 */ /* 0x0003e20008000807 */
[----:B------:R-:W-:Y:S05]  /*0de0*/  @P1 BRA `(.L_x_35) ;  /* 0x00000000001c1947 */ /* 0x000fea0003800000 */
[----:B-1----:R-:W1:Y:S01]  /*0df0*/  LDS R2, [UR7+0x38] ;  /* 0x00003807ff027984 */ /* 0x002e620008000800 */
[----:B------:R-:W-:-:S05]  /*0e00*/  IMAD.MOV.U32 R5, RZ, RZ, 0x7f ;  /* 0x0000007fff057424 */ /* 0x000fca00078e00ff */
[----:B-1----:R-:W-:-:S05]  /*0e10*/  LOP3.LUT R2, R2, 0xff, R5, 0xb8, !PT ;  /* 0x000000ff02027812 */ /* 0x002fca00078eb805 */
[----:B------:R4:W-:Y:S02]  /*0e20*/  STS [UR7+0x38], R2 ;  /* 0x00003802ff007988 */ /* 0x0009e40008000807 */
.L_x_34:
[----:B------:R-:W-:Y:S05]  /*0e30*/  @P1 BREAK B2 ;  /* 0x0000000000021942 */ /* 0x000fea0003800000 */
[----:B------:R-:W-:Y:S05]  /*0e40*/  @P1 BRA `(.L_x_36) ;  /* 0x00000000000c1947 */ /* 0x000fea0003800000 */
[----:B------:R1:W-:Y:S02]  /*0e50*/  STS [UR7+0x20], R7 ;  /* 0x00002007ff007988 */ /* 0x0003e40008000807 */
.L_x_35:
[----:B------:R-:W-:Y:S05]  /*0e60*/  BSYNC B2 ;  /* 0x0000000000027941 */ /* 0x000fea0003800000 */
.L_x_33:
[----:B------:R1:W-:Y:S02]  /*0e70*/  @!P1 STS [UR7+0x24], R6 ;  /* 0x00002406ff009988 */ /* 0x0003e40008000807 */
.L_x_36:
[----:B------:R-:W-:Y:S05]  /*0e80*/  BSYNC B3 ;  /* 0x0000000000037941 */ /* 0x000fea0003800000 */
.L_x_32:
[----:B------:R-:W-:Y:S05]  /*0e90*/  WARPSYNC.ALL ;  /* 0x0000000000007948 */ /* 0x000fea0003800000 */
[----:B------:R-:W-:Y:S04]  /*0ea0*/  BSSY B3, `(.L_x_37) ;  /* 0x000000e000037945 */ /* 0x000fe80003800000 */
[----:B------:R-:W-:Y:S05]  /*0eb0*/  @P1 BRA `(.L_x_38) ;  /* 0x0000000000301947 */ /* 0x000fea0003800000 */
[----:B------:R-:W5:Y:S01]  /*0ec0*/  LDS R4, [UR7+0x34] ;  /* 0x00003407ff047984 */ /* 0x000f620008000800 */
[----:B--2---:R-:W2:Y:S03]  /*0ed0*/  LDC.64 R8, c[0x0][0x248] ;  /* 0x00009200ff087b82 */ /* 0x004ea60000000a00 */
[----:B-1-34-:R-:W1:Y:S01]  /*0ee0*/  LDS R2, [UR7+0x1c] ;  /* 0x00001c07ff027984 */ /* 0x01ae620008000800 */
[C---:B--2---:R-:W-:Y:S01]  /*0ef0*/  SHF.L.U64.HI R6, R8.reuse, 0x1, R9 ;  /* 0x0000000108067819 */ /* 0x044fe20000010209 */
[----:B------:R-:W-:-:S03]  /*0f00*/  IMAD.SHL.U32 R5, R8, 0x2, RZ ;  /* 0x0000000208057824 */ /* 0x000fc600078e00ff */
[--C-:B------:R-:W-:Y:S02]  /*0f10*/  SHF.R.U32.HI R7, RZ, 0x4, R6.reuse ;  /* 0x00000004ff077819 */ /* 0x100fe40000011606 */
[----:B------:R-:W-:-:S05]  /*0f20*/  SHF.R.U64 R5, R5, 0x4, R6 ;  /* 0x0000000405057819 */ /* 0x000fca0000001206 */
[----:B------:R2:W-:Y:S01]  /*0f30*/  STS [UR7+0xc], R5 ;  /* 0x00000c05ff007988 */ /* 0x0005e20008000807 */
[----:B-----5:R-:W-:Y:S02]  /*0f40*/  LOP3.LUT R4, R4, 0x7, RZ, 0xb8, !PT ;  /* 0x0000000704047812 */ /* 0x020fe400078eb8ff */
[----:B-1----:R-:W-:-:S03]  /*0f50*/  LOP3.LUT R2, R2, 0xf, R7, 0xb8, !PT ;  /* 0x0000000f02027812 */ /* 0x002fc600078eb807 */
[----:B------:R2:W-:Y:S04]  /*0f60*/  STS [UR7+0x34], R4 ;  /* 0x00003404ff007988 */ /* 0x0005e80008000807 */
[----:B------:R2:W-:Y:S02]  /*0f70*/  STS [UR7+0x1c], R2 ;  /* 0x00001c02ff007988 */ /* 0x0005e40008000807 */
.L_x_38:
[----:B------:R-:W-:Y:S05]  /*0f80*/  BSYNC B3 ;  /* 0x0000000000037941 */ /* 0x000fea0003800000 */
.L_x_37:
        /* <DEDUP_REMOVED lines=11> */
.L_x_41:
[----:B------:R-:W-:Y:S05]  /*1040*/  @P1 BRA `(.L_x_43) ;  /* 0x0000000000281947 */ /* 0x000fea0003800000 */
[----:B-1234-:R-:W1:Y:S02]  /*1050*/  LDS R2, [UR7+0x8] ;  /* 0x00000807ff027984 */ /* 0x01ee640008000800 */
[----:B-1----:R-:W-:-:S05]  /*1060*/  LOP3.LUT R2, R2, 0x1800, RZ, 0xb8, !PT ;  /* 0x0000180002027812 */ /* 0x002fca00078eb8ff */
[----:B------:R2:W-:Y:S02]  /*1070*/  STS [UR7+0x8], R2 ;  /* 0x00000802ff007988 */ /* 0x0005e40008000807 */
.L_x_42:
[----:B------:R-:W-:Y:S05]  /*1080*/  @P1 BREAK B4 ;  /* 0x0000000000041942 */ /* 0x000fea0003800000 */
[----:B------:R-:W-:Y:S05]  /*1090*/  @P1 BRA `(.L_x_44) ;  /* 0x0000000000241947 */ /* 0x000fea0003800000 */
[----:B-12---:R-:W1:Y:S01]  /*10a0*/  LDS R2, [UR7+0x8] ;  /* 0x00000807ff027984 */ /* 0x006e620008000800 */
[----:B------:R-:W-:-:S05]  /*10b0*/  IMAD.MOV.U32 R5, RZ, RZ, 0x6000 ;  /* 0x00006000ff057424 */ /* 0x000fca00078e00ff */
[----:B-1----:R-:W-:-:S04]  /*10c0*/  LOP3.LUT R2, R2, 0x6000, R5, 0xd8, !PT ;  /* 0x0000600002027812 */ /* 0x002fc800078ed805 */
[----:B------:R-:W-:-:S05]  /*10d0*/  LOP3.LUT R2, R2, 0x400000, RZ, 0xb8, !PT ;  /* 0x0040000002027812 */ /* 0x000fca00078eb8ff */
[----:B------:R1:W-:Y:S02]  /*10e0*/  STS [UR7+0x8], R2 ;  /* 0x00000802ff007988 */ /* 0x0003e40008000807 */
.L_x_43:
[----:B------:R-:W-:Y:S05]  /*10f0*/  BSYNC B4 ;  /* 0x0000000000047941 */ /* 0x000fea0003800000 */
.L_x_40:
[----:B-1234-:R-:W1:Y:S02]  /*1100*/  @!P1 LDS R2, [UR7+0x8] ;  /* 0x00000807ff029984 */ /* 0x01ee640008000800 */
[----:B-1----:R-:W-:-:S05]  /*1110*/  @!P1 LOP3.LUT R2, R2, 0x8000, RZ, 0xb8, !PT ;  /* 0x0000800002029812 */ /* 0x002fca00078eb8ff */
[----:B------:R3:W-:Y:S02]  /*1120*/  @!P1 STS [UR7+0x8], R2 ;  /* 0x00000802ff009988 */ /* 0x0007e40008000807 */
.L_x_44:
[----:B------:R-:W-:Y:S05]  /*1130*/  BSYNC B3 ;  /* 0x0000000000037941 */ /* 0x000fea0003800000 */
.L_x_39:
[----:B------:R-:W-:Y:S05]  /*1140*/  WARPSYNC.ALL ;  /* 0x0000000000007948 */ /* 0x000fea0003800000 */
[----:B------:R4:W-:Y:S01]  /*1150*/  STL [R1], RZ ;  /* 0x000000ff01007387 */ /* 0x0009e20000100800 */
[----:B------:R-:W-:Y:S01]  /*1160*/  UIADD3 UR4, UR4, 0x100, URZ ;  /* 0x0000010004047890 */ /* 0x000fe2000fffe03f */
[----:B------:R-:W-:Y:S02]  /*1170*/  ISETP.GE.AND P2, PT, R13, 0x1, PT ;  /* 0x000000010d00780c */ /* 0x000fe40003f46270 */
[----:B------:R-:W-:Y:S01]  /*1180*/  SHF.R.U32.HI R6, RZ, 0x5, R16 ;  /* 0x00000005ff067819 */ /* 0x000fe20000011610 */
[----:B------:R-:W-:-:S04]  /*1190*/  UIADD3 UR24, UP0, UR4, UR24, URZ ;  /* 0x0000001804187290 */ /* 0x000fc8000ff1e03f */
[----:B------:R-:W-:Y:S01]  /*11a0*/  ULEA.HI.X.SX32 UR25, UR4, UR25, 0x1, UP0 ;  /* 0x0000001904197291 */ /* 0x000fe200080f0e3f */
[----:B----4-:R-:W-:Y:S11]  /*11b0*/  @P0 BRA `(.L_x_45) ;  /* 0x0000000000280947 */ /* 0x010ff60003800000 */
        /* <DEDUP_REMOVED lines=10> */
.L_x_45:
[----:B------:R-:W-:Y:S05]  /*1260*/  @P0 BRA `(.L_x_46) ;  /* 0x00000000000c0947 */ /* 0x000fea0003800000 */
[----:B------:R0:W-:Y:S01]  /*1270*/  UTMACMDFLUSH ;  /* 0x00000000000079b7 */ /* 0x0001e20000000000 */
[----:B------:R-:W-:Y:S05]  /*1280*/  @P0 BRA `(.L_x_46) ;  /* 0x0000000000040947 */ /* 0x000fea0003800000 */
[----:B------:R-:W-:-:S04]  /*1290*/  DEPBAR.LE SB0, 0x0 ;  /* 0x000080000000791a */ /* 0x000fc80000000000 */
.L_x_46:
[----:B------:R1:W-:Y:S01]  /*12a0*/  STL [R1+0x4], RZ ;  /* 0x000004ff01007387 */ /* 0x0003e20000100800 */
[----:B------:R-:W-:Y:S05]  /*12b0*/  WARPSYNC.ALL ;  /* 0x0000000000007948 */ /* 0x000fea0003800000 */
[----:B------:R1:W-:Y:S01]  /*12c0*/  STL [R1+0x8], RZ ;  /* 0x000008ff01007387 */ /* 0x0003e20000100800 */
[----:B-----5:R-:W-:Y:S01]  /*12d0*/  VOTEU.ALL UP0, P1 ;  /* 0x00000000003f7886 */ /* 0x020fe20000800000 */
[----:B------:R-:W-:Y:S01]  /*12e0*/  UMOV UR4, 0x1 ;  /* 0x0000000100047882 */ /* 0x000fe20000000000 */
[----:B------:R-:W-:Y:S01]  /*12f0*/  VOTEU.ALL UP1, P1 ;  /* 0x00000000003f7886 */ /* 0x000fe20000820000 */
[----:B------:R1:W-:Y:S01]  /*1300*/  STL [R1+0xc], RZ ;  /* 0x00000cff01007387 */ /* 0x0003e20000100800 */
[----:B------:R-:W-:Y:S01]  /*1310*/  R2UR UR26, R6 ;  /* 0x00000000061a72ca */ /* 0x000fe200000e0000 */
[----:B------:R-:W-:-:S04]  /*1320*/  @!UP0 UIADD3 UR8, -UR4, 0x100000, URZ ;  /* 0x0010000004088890 */ /* 0x000fc8000fffe13f */
[----:B------:R-:W-:Y:S02]  /*1330*/  @!UP0 USHF.L.U32 UR9, UR8, 0xb, URZ ;  /* 0x0000000b08098899 */ /* 0x000fe4000800063f */
[----:B------:R-:W-:Y:S01]  /*1340*/  @!UP0 USHF.L.U32 UR8, UR8, 0x1, URZ ;  /* 0x0000000108088899 */ /* 0x000fe2000800063f */
[----:B------:R-:W-:Y:S01]  /*1350*/  CS2R R24, SRZ ;  /* 0x0000000000187805 */ /* 0x000fe2000001ff00 */
[----:B------:R1:W-:Y:S01]  /*1360*/  STL [R1+0x10], RZ ;  /* 0x000010ff01007387 */ /* 0x0003e20000100800 */
[----:B------:R-:W-:-:S04]  /*1370*/  @!UP0 UIADD3 UR4, -UR4, 0x100000, URZ ;  /* 0x0010000004048890 */ /* 0x000fc8000fffe13f */
[----:B------:R-:W-:Y:S02]  /*1380*/  @!UP0 USHF.L.U32 UR5, UR4, 0xb, URZ ;  /* 0x0000000b04058899 */ /* 0x000fe4000800063f */
[----:B------:R-:W-:Y:S01]  /*1390*/  @!UP0 USHF.L.U32 UR4, UR4, 0x1, URZ ;  /* 0x0000000104048899 */ /* 0x000fe2000800063f */
[----:B------:R-:W-:Y:S01]  /*13a0*/  CS2R R26, SRZ ;  /* 0x00000000001a7805 */ /* 0x000fe2000001ff00 */
[----:B------:R-:W-:Y:S01]  /*13b0*/  VOTEU.ALL UP0, P1 ;  /* 0x00000000003f7886 */ /* 0x000fe20000800000 */
[----:B------:R1:W-:Y:S01]  /*13c0*/  STL [R1+0x14], RZ ;  /* 0x000014ff01007387 */ /* 0x0003e20000100800 */
[----:B------:R-:W-:Y:S01]  /*13d0*/  USHF.L.U32 UR27, UR36, 0x8, URZ ;  /* 0x00000008241b7899 */ /* 0x000fe2000800063f */
[----:B------:R-:W-:Y:S01]  /*13e0*/  CS2R R28, SRZ ;  /* 0x00000000001c7805 */ /* 0x000fe2000001ff00 */
[----:B------:R-:W-:Y:S01]  /*13f0*/  USHF.L.U32 UR11, UR37, 0x7, URZ ;  /* 0x00000007250b7899 */ /* 0x000fe2000800063f */
[----:B------:R1:W-:Y:S01]  /*1400*/  STL [R1+0x18], RZ ;  /* 0x000018ff01007387 */ /* 0x0003e20000100800 */
[----:B------:R-:W-:-:S02]  /*1410*/  CS2R R30, SRZ ;  /* 0x00000000001e7805 */ /* 0x000fc4000001ff00 */
[----:B------:R-:W-:Y:S02]  /*1420*/  CS2R R32, SRZ ;  /* 0x0000000000207805 */ /* 0x000fe4000001ff00 */
[----:B------:R-:W-:Y:S01]  /*1430*/  CS2R R34, SRZ ;  /* 0x0000000000227805 */ /* 0x000fe2000001ff00 */
[----:B------:R1:W-:Y:S01]  /*1440*/  STL [R1+0x1c], RZ ;  /* 0x00001cff01007387 */ /* 0x0003e20000100800 */
[----:B------:R-:W-:Y:S02]  /*1450*/  CS2R R36, SRZ ;  /* 0x0000000000247805 */ /* 0x000fe4000001ff00 */
[----:B------:R-:W-:Y:S02]  /*1460*/  CS2R R38, SRZ ;  /* 0x0000000000267805 */ /* 0x000fe4000001ff00 */
[----:B------:R-:W-:Y:S01]  /*1470*/  CS2R R40, SRZ ;  /* 0x0000000000287805 */ /* 0x000fe2000001ff00 */
        /* <DEDUP_REMOVED lines=73> */
[----:B------:R-:W-:-:S03]  /*1910*/  CS2R R150, SRZ ;  /* 0x0000000000967805 */ /* 0x000fc6000001ff00 */
[----:B------:R1:W-:Y:S04]  /*1920*/  STL [R1+0x6c], RZ ;  /* 0x00006cff01007387 */ /* 0x0003e80000100800 */
        /* <DEDUP_REMOVED lines=67> */
[----:B------:R1:W-:Y:S01]  /*1d60*/  STL [R1+0x17c], RZ ;  /* 0x00017cff01007387 */ /* 0x0003e20000100800 */
[----:B------:R-:W-:Y:S06]  /*1d70*/  BAR.SYNC.DEFER_BLOCKING 0x0 ;  /* 0x0000000000007b1d */ /* 0x000fec0000010000 */
[----:B------:R1:W-:Y:S04]  /*1d80*/  STL [R1+0x180], RZ ;  /* 0x000180ff01007387 */ /* 0x0003e80000100800 */
[----:B------:R1:W-:Y:S04]  /*1d90*/  STL [R1+0x184], RZ ;  /* 0x000184ff01007387 */ /* 0x0003e80000100800 */
[----:B------:R1:W-:Y:S04]  /*1da0*/  STL [R1+0x188], RZ ;  /* 0x000188ff01007387 */ /* 0x0003e80000100800 */
[----:B------:R1:W-:Y:S04]  /*1db0*/  STL [R1+0x18c], RZ ;  /* 0x00018cff01007387 */ /* 0x0003e80000100800 */
[----:B------:R1:W-:Y:S04]  /*1dc0*/  STL [R1+0x190], RZ ;  /* 0x000190ff01007387 */ /* 0x0003e80000100800 */
[----:B------:R-:W2:Y:S02]  /*1dd0*/  FENCE.VIEW.ASYNC.S ;  /* 0x00000000000073c6 */ /* 0x000ea40000000000 */
[----:B--2---:R1:W2:Y:S02]  /*1de0*/  @!UP0 SYNCS.EXCH.64 URZ, [UR7+0x18000], UR8 ;  /* 0x01800008073f85b2 */ /* 0x0042a40008000100 */
        /* <DEDUP_REMOVED lines=20> */
[----:B--2---:R-:W-:Y:S06]  /*1f30*/  BAR.SYNC.DEFER_BLOCKING 0x0 ;  /* 0x0000000000007b1d */ /* 0x004fec0000010000 */
[----:B------:R1:W-:Y:S04]  /*1f40*/  STL [R1+0x1e4], RZ ;  /* 0x0001e4ff01007387 */ /* 0x0003e80000100800 */
[----:B------:R1:W-:Y:S04]  /*1f50*/  STL [R1+0x1e8], RZ ;  /* 0x0001e8ff01007387 */ /* 0x0003e80000100800 */
[----:B------:R1:W-:Y:S04]  /*1f60*/  STL [R1+0x1ec], RZ ;  /* 0x0001ecff01007387 */ /* 0x0003e80000100800 */
[----:B------:R1:W-:Y:S04]  /*1f70*/  STL [R1+0x1f0], RZ ;  /* 0x0001f0ff01007387 */ /* 0x0003e80000100800 */
[----:B------:R1:W-:Y:S01]  /*1f80*/  STL [R1+0x1f4], RZ ;  /* 0x0001f4ff01007387 */ /* 0x0003e20000100800 */
[----:B------:R1:W2:Y:S03]  /*1f90*/  @!UP1 SYNCS.EXCH.64 URZ, [UR7+0x18008], UR4 ;  /* 0x01800804073f95b2 */ /* 0x0002a60008000100 */
[----:B------:R1:W-:Y:S04]  /*1fa0*/  STL [R1+0x1f8], RZ ;  /* 0x0001f8ff01007387 */ /* 0x0003e80000100800 */
[----:B------:R1:W-:Y:S01]  /*1fb0*/  STL [R1+0x1fc], RZ ;  /* 0x0001fcff01007387 */ /* 0x0003e20000100800 */
[----:B------:R-:W-:Y:S05]  /*1fc0*/  @!P2 BRA `(.L_x_47) ;  /* 0x0000001800e4a947 */ /* 0x000fea0003800000 */
[----:B------:R1:W-:Y:S01]  /*1fd0*/  STL [R1], RZ ;  /* 0x000000ff01007387 */ /* 0x0003e20000100800 */
[----:B------:R-:W-:Y:S02]  /*1fe0*/  CS2R R24, SRZ ;  /* 0x0000000000187805 */ /* 0x000fe4000001ff00 */
        /* <DEDUP_REMOVED lines=83> */
[----:B------:R-:W-:Y:S01]  /*2520*/  CS2R R150, SRZ ;  /* 0x0000000000967805 */ /* 0x000fe2000001ff00 */
[----:B-1----:R-:W-:Y:S01]  /*2530*/  UMOV UR4, URZ ;  /* 0x0000003f00047c82 */ /* 0x002fe20008000000 */
[----:B------:R-:W-:Y:S01]  /*2540*/  UMOV UR10, URZ ;  /* 0x0000003f000a7c82 */ /* 0x000fe20008000000 */
        /* <DEDUP_REMOVED lines=105> */
[----:B--2---:R1:W-:Y:S02]  /*2be0*/  STL [R1+0x1fc], RZ ;  /* 0x0001fcff01007387 */ /* 0x0043e40000100800 */
.L_x_49:
[----:B------:R-:W-:Y:S01]  /*2bf0*/  BAR.SYNC.DEFER_BLOCKING 0x0 ;  /* 0x0000000000007b1d */ /* 0x000fe20000010000 */
[----:B------:R-:W-:Y:S01]  /*2c00*/  ULEA UR6, UR4, UR7, 0x3 ;  /* 0x0000000704067291 */ /* 0x000fe2000f8e183f */
[----:B---3--:R-:W-:Y:S01]  /*2c10*/  @!P1 IMAD.MOV.U32 R2, RZ, RZ, 0xc000 ;  /* 0x0000c000ff029424 */ /* 0x008fe200078e00ff */
[----:B------:R-:W-:Y:S01]  /*2c20*/  ELECT P0, URZ, PT ;  /* 0x00000000003f782f */ /* 0x000fe20003800000 */
[----:B------:R-:W-:-:S03]  /*2c30*/  ULEA UR8, UR4, UR7, 0xe ;  /* 0x0000000704087291 */ /* 0x000fc6000f8e703f */
[----:B------:R-:W-:Y:S01]  /*2c40*/  ISETP.LT.U32.AND P0, PT, R3, 0x20, P0 ;  /* 0x000000200300780c */ /* 0x000fe20000701070 */
[----:B------:R-:W-:Y:S02]  /*2c50*/  UIADD3 UR9, UR6, 0x18000, URZ ;  /* 0x0001800006097890 */ /* 0x000fe4000fffe03f */
[----:B------:R-:W-:Y:S02]  /*2c60*/  UIADD3 UR8, UR8, 0x10000, URZ ;  /* 0x0001000008087890 */ /* 0x000fe4000fffe03f */
[----:B------:R-:W-:Y:S02]  /*2c70*/  ULEA UR5, UR4, UR7, 0xf ;  /* 0x0000000704057291 */ /* 0x000fe4000f8e783f */
[----:B------:R-:W-:Y:S01]  /*2c80*/  ULOP3.LUT UR14, UR26, 0x3, URZ, 0xc0, !UPT ;  /* 0x000000031a0e7892 */ /* 0x000fe2000f8ec03f */
[----:B------:R-:W-:Y:S01]  /*2c90*/  UMOV UR15, UR10 ;  /* 0x0000000a000f7c82 */ /* 0x000fe20008000000 */
[----:B------:R-:W-:Y:S02]  /*2ca0*/  UMOV UR13, UR9 ;  /* 0x00000009000d7c82 */ /* 0x000fe40008000000 */
[----:B------:R-:W-:-:S02]  /*2cb0*/  ULEA UR12, UR14, UR5, 0xd ;  /* 0x000000050e0c7291 */ /* 0x000fc4000f8e683f */
[----:B------:R-:W-:Y:S01]  /*2cc0*/  VOTEU.ANY UP0, P0 ;  /* 0x00000000003f7886 */ /* 0x000fe20000000100 */
[----:B------:R-:W-:Y:S01]  /*2cd0*/  VOTEU.ANY UP1, P0 ;  /* 0x00000000003f7886 */ /* 0x000fe20000020100 */
[----:B------:R-:W-:Y:S01]  /*2ce0*/  ULEA UR14, UR14, UR27, 0x6 ;  /* 0x0000001b0e0e7291 */ /* 0x000fe2000f8e303f */
[----:B------:R2:W-:Y:S01]  /*2cf0*/  @!P1 SYNCS.ARRIVE.TRANS64 RZ, [UR6+0x18000], R2 ;  /* 0x01800002ffff99a7 */ /* 0x0005e20008000006 */
[----:B------:R-:W-:Y:S06]  /*2d00*/  BAR.SYNC.DEFER_BLOCKING 0x0 ;  /* 0x0000000000007b1d */ /* 0x000fec0000010000 */
[----:B------:R-:W-:Y:S01]  /*2d10*/  @UP0 UMOV UR16, UR20 ;  /* 0x0000001400100c82 */ /* 0x000fe20008000000 */
[----:B------:R-:W-:Y:S01]  /*2d20*/  @UP0 UMOV UR17, UR21 ;  /* 0x0000001500110c82 */ /* 0x000fe20008000000 */
[----:B--2---:R-:W-:Y:S01]  /*2d30*/  SHF.L.U32 R2, R0, 0x1f, RZ ;  /* 0x0000001f00027819 */ /* 0x004fe200000006ff */
[----:B------:R2:W-:Y:S01]  /*2d40*/  @UP1 UTMALDG.2D [UR8], [UR16] ;  /* 0x00000008100015b4 */ /* 0x0005e20008008000 */
[----:B------:R3:W-:Y:S06]  /*2d50*/  MEMBAR.ALL.CTA ;  /* 0x0000000000007992 */ /* 0x0007ec0000008000 */
[----:B---3--:R-:W3:Y:S02]  /*2d60*/  FENCE.VIEW.ASYNC.S ;  /* 0x00000000000073c6 */ /* 0x008ee40000000000 */
[----:B---3--:R-:W-:Y:S06]  /*2d70*/  BAR.SYNC.DEFER_BLOCKING 0x0 ;  /* 0x0000000000007b1d */ /* 0x008fec0000010000 */
[----:B------:R2:W-:Y:S02]  /*2d80*/  UTMALDG.2D [UR12], [UR22] ;  /* 0x0000000c160075b4 */ /* 0x0005e40008008000 */
[----:B------:R-:W-:Y:S06]  /*2d90*/  BAR.SYNC.DEFER_BLOCKING 0x0 ;  /* 0x0000000000007b1d */ /* 0x000fec0000010000 */
[----:B------:R-:W3:Y:S02]  /*2da0*/  SYNCS.PHASECHK.TRANS64.TRYWAIT P0, [UR6+0x18000], R2 ;  /* 0x01800002ff0075a7 */ /* 0x000ee40008000146 */
[----:B--23--:R-:W-:Y:S05]  /*2db0*/  @!P0 BRA `(.L_x_48) ;  /* 0x0000002000888947 */ /* 0x00cfea0003800000 */
.L_x_50:
[----:B------:R-:W-:Y:S01]  /*2dc0*/  STL.64 [R1+0x268], R150 ;  /* 0x0002689601007387 */ /* 0x000fe20000100a00 */
[----:B------:R-:W-:Y:S01]  /*2dd0*/  USHF.R.U32.HI UR6, URZ, 0x4, UR5 ;  /* 0x000000043f067899 */ /* 0x000fe20008011605 */
[----:B------:R-:W2:Y:S02]  /*2de0*/  LDC R2, c[0x0][0x230] ;  /* 0x00008c00ff027b82 */ /* 0x000ea40000000800 */
[----:B------:R-:W-:Y:S04]  /*2df0*/  STL.64 [R1+0x260], R148 ;  /* 0x0002609401007387 */ /* 0x000fe80000100a00 */
        /* <DEDUP_REMOVED lines=11> */
[----:B------:R3:W-:Y:S04]  /*2eb0*/  STL.64 [R1+0x200], R124 ;  /* 0x0002007c01007387 */ /* 0x0007e80000100a00 */
[----:B---3--:R-:W3:Y:S04]  /*2ec0*/  LDL.LU.64 R124, [R1] ;  /* 0x00000000017c7983 */ /* 0x008ee80000300a00 */
[----:B------:R-:W3:Y:S04]  /*2ed0*/  LDL.LU.64 R126, [R1+0x8] ;  /* 0x00000800017e7983 */ /* 0x000ee80000300a00 */
        /* <DEDUP_REMOVED lines=61> */
[----:B------:R-:W3:Y:S01]  /*32b0*/  LDL.LU.64 R250, [R1+0x1f8] ;  /* 0x0001f80001fa7983 */ /* 0x000ee20000300a00 */
[----:B------:R-:W-:-:S02]  /*32c0*/  USGXT.U32 UR6, UR6, 0xe ;  /* 0x0000000e0606789a */ /* 0x000fc40008000000 */
[----:B------:R-:W-:Y:S02]  /*32d0*/  USHF.R.U32.HI UR12, URZ, 0x4, UR8 ;  /* 0x000000043f0c7899 */ /* 0x000fe40008011608 */
[----:B------:R-:W-:Y:S02]  /*32e0*/  ULOP3.LUT UR14, UR6, 0x2000000, URZ, 0xfc, !UPT ;  /* 0x02000000060e7892 */ /* 0x000fe4000f8efc3f */
[----:B------:R-:W-:Y:S01]  /*32f0*/  USGXT.U32 UR12, UR12, 0xe ;  /* 0x0000000e0c0c789a */ /* 0x000fe20008000000 */
[----:B------:R-:W-:Y:S01]  /*3300*/  UMOV UR15, 0x40000040 ;  /* 0x40000040000f7882 */ /* 0x000fe20000000000 */
[----:B------:R-:W-:Y:S01]  /*3310*/  UMOV UR13, 0x40000040 ;  /* 0x40000040000d7882 */ /* 0x000fe20000000000 */
[----:B------:R-:W-:Y:S02]  /*3320*/  UIADD3 UR18, UP1, UR6, 0x2000080, URZ ;  /* 0x0200008006127890 */ /* 0x000fe4000ff3e03f */
[----:B------:R-:W-:Y:S01]  /*3330*/  UIADD3 UR16, UP0, UR12, 0x2, URZ ;  /* 0x000000020c107890 */ /* 0x000fe2000ff1e03f */
[----:B------:R-:W-:Y:S01]  /*3340*/  UMOV UR5, URZ ;  /* 0x0000003f00057c82 */ /* 0x000fe20008000000 */
[----:B------:R-:W-:-:S02]  /*3350*/  UMOV UR6, URZ ;  /* 0x0000003f00067c82 */ /* 0x000fc40008000000 */
[----:B------:R-:W-:Y:S02]  /*3360*/  UIADD3.X UR17, UR5, 0x40000040, URZ, UP0, !UPT ;  /* 0x4000004005117890 */ /* 0x000fe400087fe43f */
[----:B------:R-:W-:Y:S02]  /*3370*/  UIADD3.X UR19, UR6, 0x40000040, URZ, UP1, !UPT ;  /* 0x4000004006137890 */ /* 0x000fe40008ffe43f */
[----:B------:R-:W-:Y:S02]  /*3380*/  UIADD3.64 UR32, UR16, 0x2, URZ ;  /* 0x0000000210207897 */ /* 0x000fe4000fffe03f */
[----:B------:R-:W-:Y:S02]  /*3390*/  UIADD3.64 UR34, UR18, 0x80, URZ ;  /* 0x0000008012227897 */ /* 0x000fe4000fffe03f */
[----:B------:R-:W-:Y:S02]  /*33a0*/  UIADD3.64 UR30, UR18, 0x100, URZ ;  /* 0x00000100121e7897 */ /* 0x000fe4000fffe03f */
[----:B------:R-:W-:Y:S01]  /*33b0*/  UIADD3.64 UR28, UR16, 0x4, URZ ;  /* 0x00000004101c7897 */ /* 0x000fe2000fffe03f */
[----:B---3--:R-:W-:-:S06]  /*33c0*/  WARPGROUP.ARRIVE ;  /* 0x00000000000079c5 */ /* 0x008fcc0000000000 */
[----:B------:R-:W-:Y:S03]  /*33d0*/  HGMMA.64x256x16.F32.BF16 R124, gdesc[UR12].tnspB, R124, gsb0 ;  /* 0x43e000000c7c79f0 */ /* 0x000fe6000800187c */
[----:B------:R-:W-:Y:S02]  /*33e0*/  WARPGROUP.DEPBAR.LE gsb0, 0x0 ;  /* 0x00008000000079c5 */ /* 0x000fe40000010000 */
[----:B------:R-:W-:-:S15]  /*33f0*/  WARPGROUP.ARRIVE ;  /* 0x00000000000079c5 */ /* 0x000fde0000000000 */
[----:B------:R-:W-:-:S08]  /*3400*/  NOP ;  /* 0x0000000000007918 */ /* 0x000fd00000000000 */
        /* <DEDUP_REMOVED lines=10> */
[----:B------:R-:W-:Y:S04]  /*34b0*/  STL.64 [R1], R124 ;  /* 0x0000007c01007387 */ /* 0x000fe80000100a00 */
        /* <DEDUP_REMOVED lines=63> */
[----:B---3--:R-:W3:Y:S04]  /*38b0*/  LDL.LU.64 R150, [R1+0x268] ;  /* 0x0002680001967983 */ /* 0x008ee80000300a00 */
        /* <DEDUP_REMOVED lines=13> */
[----:B------:R-:W-:-:S02]  /*3990*/  UIADD3.64 UR12, UR16, 0x1fe, URZ ;  /* 0x000001fe100c7897 */ /* 0x000fc4000fffe03f */
[----:B------:R-:W-:Y:S02]  /*39a0*/  UIADD3.64 UR32, UR16, 0x202, URZ ;  /* 0x0000020210207897 */ /* 0x000fe4000fffe03f */
[----:B------:R-:W-:Y:S02]  /*39b0*/  UIADD3.64 UR28, UR16, 0x204, URZ ;  /* 0x00000204101c7897 */ /* 0x000fe4000fffe03f */
[----:B------:R-:W-:Y:S02]  /*39c0*/  UIADD3 UR10, UR10, 0x40, URZ ;  /* 0x000000400a0a7890 */ /* 0x000fe4000fffe03f */
[----:B------:R-:W-:-:S04]  /*39d0*/  UIADD3 UR4, UR4, 0x1, URZ ;  /* 0x0000000104047890 */ /* 0x000fc8000fffe03f */
[----:B--2---:R-:W-:Y:S01]  /*39e0*/  ISETP.LE.AND P0, PT, R2, UR10, PT ;  /* 0x0000000a02007c0c */ /* 0x004fe2000bf03270 */
[----:B------:R-:W-:-:S04]  /*39f0*/  UISETP.NE.U32.AND UP0, UPT, UR4, 0x2, UPT ;  /* 0x000000020400788c */ /* 0x000fc8000bf05070 */
[----:B------:R-:W-:Y:S02]  /*3a00*/  USEL UR5, URZ, 0x1, UP0 ;  /* 0x000000013f057887 */ /* 0x000fe40008000000 */
[----:B------:R-:W-:-:S04]  /*3a10*/  USEL UR4, UR4, URZ, UP0 ;  /* 0x0000003f04047287 */ /* 0x000fc80008000000 */
[----:B------:R-:W-:Y:S01]  /*3a20*/  LOP3.LUT R0, R0, UR5, RZ, 0x3c, !PT ;  /* 0x0000000500007c12 */ /* 0x000fe2000f8e3cff */
[----:B---3--:R-:W-:-:S06]  /*3a30*/  WARPGROUP.ARRIVE ;  /* 0x00000000000079c5 */ /* 0x008fcc0000000000 */
[----:B------:R-:W-:Y:S01]  /*3a40*/  HGMMA.64x256x16.F32.BF16 R24, gdesc[UR12].tnspB, R24, gsb0 ;  /* 0x43e000000c1879f0 */ /* 0x000fe20008001818 */
[----:B------:R-:W-:Y:S01]  /*3a50*/  UIADD3.64 UR12, UR16, 0x200, URZ ;  /* 0x00000200100c7897 */ /* 0x000fe2000fffe03f */
[----:B------:R-:W-:Y:S01]  /*3a60*/  UMOV UR14, UR18 ;  /* 0x00000012000e7c82 */ /* 0x000fe20008000000 */
[----:B------:R-:W-:Y:S01]  /*3a70*/  UMOV UR15, UR19 ;  /* 0x00000013000f7c82 */ /* 0x000fe20008000000 */
[----:B------:R-:W-:Y:S02]  /*3a80*/  WARPGROUP.DEPBAR.LE gsb0, 0x0 ;  /* 0x00008000000079c5 */ /* 0x000fe40000010000 */
[----:B------:R-:W-:-:S15]  /*3a90*/  WARPGROUP.ARRIVE ;  /* 0x00000000000079c5 */ /* 0x000fde0000000000 */
[----:B------:R-:W-:-:S07]  /*3aa0*/  NOP ;  /* 0x0000000000007918 */ /* 0x000fce0000000000 */
        /* <DEDUP_REMOVED lines=10> */
[----:B-1----:R-:W-:Y:S05]  /*3b50*/  @!P0 BRA `(.L_x_49) ;  /* 0xfffffff000248947 */ /* 0x002fea000383ffff */
.L_x_47:
[----:B------:R5:W-:Y:S04]  /*3b60*/  STL [R1+0x20c], R148 ;  /* 0x00020c9401007387 */ /* 0x000be80000100800 */
[----:B------:R-:W3:Y:S01]  /*3b70*/  LDL.LU R8, [R1] ;  /* 0x0000000001087983 */ /* 0x000ee20000300800 */
[----:B--2---:R-:W-:Y:S06]  /*3b80*/  BAR.SYNC.DEFER_BLOCKING 0x0 ;  /* 0x0000000000007b1d */ /* 0x004fec0000010000 */
[----:B-----5:R-:W2:Y:S04]  /*3b90*/  LDL.LU R148, [R1+0x4] ;  /* 0x0000040001947983 */ /* 0x020ea80000300800 */
[----:B------:R5:W-:Y:S04]  /*3ba0*/  STL [R1+0x208], R149 ;  /* 0x0002089501007387 */ /* 0x000be80000100800 */
[----:B-----5:R-:W5:Y:S01]  /*3bb0*/  LDL.LU R149, [R1+0xc] ;  /* 0x00000c0001957983 */ /* 0x020f620000300800 */
[----:B------:R-:W4:Y:S03]  /*3bc0*/  @!P1 SYNCS.CCTL.IV [UR7+0x18000] ;  /* 0x01800000ff0099b1 */ /* 0x000f260008000007 */
[----:B------:R-:W5:Y:S04]  /*3bd0*/  LDL.LU R9, [R1+0x8] ;  /* 0x0000080001097983 */ /* 0x000f680000300800 */
[----:B------:R1:W-:Y:S01]  /*3be0*/  STL [R1+0x204], R150 ;  /* 0x0002049601007387 */ /* 0x0003e20000100800 */
[----:B----4-:R-:W-:Y:S06]  /*3bf0*/  BAR.SYNC.DEFER_BLOCKING 0x0 ;  /* 0x0000000000007b1d */ /* 0x010fec0000010000 */
[----:B-1----:R-:W4:Y:S04]  /*3c00*/  LDL.LU R150, [R1+0x14] ;  /* 0x0000140001967983 */ /* 0x002f280000300800 */
[----:B------:R-:W4:Y:S04]  /*3c10*/  LDL.LU R10, [R1+0x10] ;  /* 0x00001000010a7983 */ /* 0x000f280000300800 */
[----:B------:R1:W-:Y:S01]  /*3c20*/  STL [R1+0x200], R151 ;  /* 0x0002009701007387 */ /* 0x0003e20000100800 */
[----:B------:R-:W-:-:S02]  /*3c30*/  F2FP.BF16.F32.PACK_AB R24, R25, R24 ;  /* 0x000000181918723e */ /* 0x000fc400000010ff */
[----:B------:R-:W-:Y:S02]  /*3c40*/  F2FP.BF16.F32.PACK_AB R56, R57, R56 ;  /* 0x000000383938723e */ /* 0x000fe400000010ff */
[----:B------:R-:W-:Y:S02]  /*3c50*/  F2FP.BF16.F32.PACK_AB R88, R89, R88 ;  /* 0x000000585958723e */ /* 0x000fe400000010ff */
[----:B------:R-:W-:Y:S01]  /*3c60*/  F2FP.BF16.F32.PACK_AB R120, R121, R120 ;  /* 0x000000787978723e */ /* 0x000fe200000010ff */
[----:B------:R-:W4:Y:S01]  /*3c70*/  @!P1 SYNCS.CCTL.IV [UR7+0x18008] ;  /* 0x01800800ff0099b1 */ /* 0x000f220008000007 */
[----:B-1----:R-:W4:Y:S04]  /*3c80*/  LDL.LU R151, [R1+0x1c] ;  /* 0x00001c0001977983 */ /* 0x002f280000300800 */
[----:B------:R-:W4:Y:S04]  /*3c90*/  LDL.LU R11, [R1+0x18] ;  /* 0x00001800010b7983 */ /* 0x000f280000300800 */
        /* <DEDUP_REMOVED lines=119> */
[----:B---3--:R-:W3:Y:S01]  /*4410*/  LDL.LU R2, [R1+0x1f8] ;  /* 0x0001f80001027983 */ /* 0x008ee20000300800 */
[----:B--2---:R-:W-:-:S02]  /*4420*/  F2FP.BF16.F32.PACK_AB R8, R148, R8 ;  /* 0x000000089408723e */ /* 0x004fc400000010ff */
[----:B-----5:R-:W-:Y:S01]  /*4430*/  F2FP.BF16.F32.PACK_AB R9, R149, R9 ;  /* 0x000000099509723e */ /* 0x020fe200000010ff */
[----:B------:R-:W2:Y:S01]  /*4440*/  LDL.LU R148, [R1+0x20c] ;  /* 0x00020c0001947983 */ /* 0x000ea20000300800 */
[----:B----4-:R-:W-:Y:S02]  /*4450*/  F2FP.BF16.F32.PACK_AB R10, R150, R10 ;  /* 0x0000000a960a723e */ /* 0x010fe400000010ff */
[----:B------:R-:W-:Y:S01]  /*4460*/  F2FP.BF16.F32.PACK_AB R11, R151, R11 ;  /* 0x0000000b970b723e */ /* 0x000fe200000010ff */
[----:B------:R-:W2:Y:S04]  /*4470*/  LDL.LU R149, [R1+0x208] ;  /* 0x0002080001957983 */ /* 0x000ea80000300800 */
[----:B------:R-:W4:Y:S04]  /*4480*/  LDL.LU R150, [R1+0x204] ;  /* 0x0002040001967983 */ /* 0x000f280000300800 */
[----:B------:R-:W4:Y:S01]  /*4490*/  LDL.LU R151, [R1+0x200] ;  /* 0x0002000001977983 */ /* 0x000f220000300800 */
[----:B------:R-:W-:Y:S01]  /*44a0*/  F2FP.BF16.F32.PACK_AB R4, R16, R4 ;  /* 0x000000041004723e */ /* 0x000fe200000010ff */
[----:B------:R-:W-:Y:S01]  /*44b0*/  ULOP3.LUT UR26, UR26, 0x3, URZ, 0xc0, !UPT ;  /* 0x000000031a1a7892 */ /* 0x000fe2000f8ec03f */
[----:B------:R-:W-:Y:S01]  /*44c0*/  F2FP.BF16.F32.PACK_AB R6, R0, R6 ;  /* 0x000000060006723e */ /* 0x000fe200000010ff */
[----:B------:R-:W1:Y:S01]  /*44d0*/  S2R R16, SR_TID.X ;  /* 0x0000000000107919 */ /* 0x000e620000002100 */
[----:B------:R-:W-:Y:S01]  /*44e0*/  F2FP.BF16.F32.PACK_AB R5, R3, R5 ;  /* 0x000000050305723e */ /* 0x000fe200000010ff */
[----:B------:R-:W-:Y:S01]  /*44f0*/  ULEA UR4, UR26, UR7, 0xe ;  /* 0x000000071a047291 */ /* 0x000fe2000f8e703f */
[----:B------:R-:W-:Y:S01]  /*4500*/  F2FP.BF16.F32.PACK_AB R152, R243, R152 ;  /* 0x00000098f398723e */ /* 0x000fe200000010ff */
[----:B------:R-:W-:Y:S01]  /*4510*/  ULEA UR5, UR26, UR27, 0x6 ;  /* 0x0000001b1a057291 */ /* 0x000fe2000f8e303f */
[----:B------:R-:W-:Y:S01]  /*4520*/  F2FP.BF16.F32.PACK_AB R153, R242, R153 ;  /* 0x00000099f299723e */ /* 0x000fe200000010ff */
[----:B------:R-:W-:Y:S01]  /*4530*/  UMOV UR6, UR11 ;  /* 0x0000000b00067c82 */ /* 0x000fe20008000000 */
[----:B------:R-:W-:-:S02]  /*4540*/  F2FP.BF16.F32.PACK_AB R154, R241, R154 ;  /* 0x0000009af19a723e */ /* 0x000fc400000010ff */
[----:B------:R-:W-:Y:S02]  /*4550*/  ELECT P0, URZ, PT ;  /* 0x00000000003f782f */ /* 0x000fe40003800000 */
[----:B------:R-:W-:Y:S02]  /*4560*/  F2FP.BF16.F32.PACK_AB R155, R240, R155 ;  /* 0x0000009bf09b723e */ /* 0x000fe400000010ff */
[----:B------:R-:W-:Y:S02]  /*4570*/  F2FP.BF16.F32.PACK_AB R25, R27, R26 ;  /* 0x0000001a1b19723e */ /* 0x000fe400000010ff */
[----:B------:R-:W-:Y:S02]  /*4580*/  F2FP.BF16.F32.PACK_AB R26, R29, R28 ;  /* 0x0000001c1d1a723e */ /* 0x000fe400000010ff */
[----:B------:R-:W-:Y:S02]  /*4590*/  F2FP.BF16.F32.PACK_AB R27, R31, R30 ;  /* 0x0000001e1f1b723e */ /* 0x000fe400000010ff */
[----:B------:R-:W-:-:S02]  /*45a0*/  F2FP.BF16.F32.PACK_AB R57, R59, R58 ;  /* 0x0000003a3b39723e */ /* 0x000fc400000010ff */
[----:B------:R-:W-:Y:S02]  /*45b0*/  F2FP.BF16.F32.PACK_AB R58, R61, R60 ;  /* 0x0000003c3d3a723e */ /* 0x000fe400000010ff */
[----:B------:R-:W-:Y:S02]  /*45c0*/  F2FP.BF16.F32.PACK_AB R59, R63, R62 ;  /* 0x0000003e3f3b723e */ /* 0x000fe400000010ff */
[----:B------:R-:W-:Y:S02]  /*45d0*/  F2FP.BF16.F32.PACK_AB R89, R91, R90 ;  /* 0x0000005a5b59723e */ /* 0x000fe400000010ff */
[----:B------:R-:W-:Y:S02]  /*45e0*/  F2FP.BF16.F32.PACK_AB R90, R93, R92 ;  /* 0x0000005c5d5a723e */ /* 0x000fe400000010ff */
[----:B------:R-:W-:Y:S02]  /*45f0*/  F2FP.BF16.F32.PACK_AB R91, R95, R94 ;  /* 0x0000005e5f5b723e */ /* 0x000fe400000010ff */
[----:B------:R-:W-:-:S02]  /*4600*/  F2FP.BF16.F32.PACK_AB R121, R123, R122 ;  /* 0x0000007a7b79723e */ /* 0x000fc400000010ff */
[----:B------:R-:W-:Y:S01]  /*4610*/  F2FP.BF16.F32.PACK_AB R122, R125, R124 ;  /* 0x0000007c7d7a723e */ /* 0x000fe200000010ff */
[C---:B-1----:R-:W-:Y:S01]  /*4620*/  IMAD.SHL.U32 R0, R16.reuse, 0x80, RZ ;  /* 0x0000008010007824 */ /* 0x042fe200078e00ff */
[----:B------:R-:W-:Y:S01]  /*4630*/  F2FP.BF16.F32.PACK_AB R168, R227, R168 ;  /* 0x000000a8e3a8723e */ /* 0x000fe200000010ff */
[----:B------:R-:W-:Y:S01]  /*4640*/  IMAD.SHL.U32 R3, R16, 0x10, RZ ;  /* 0x0000001010037824 */ /* 0x000fe200078e00ff */
[----:B------:R-:W-:Y:S02]  /*4650*/  F2FP.BF16.F32.PACK_AB R123, R127, R126 ;  /* 0x0000007e7f7b723e */ /* 0x000fe400000010ff */
[----:B------:R-:W-:Y:S02]  /*4660*/  LOP3.LUT R0, R0, 0x780, RZ, 0xc0, !PT ;  /* 0x0000078000007812 */ /* 0x000fe400078ec0ff */
[----:B------:R-:W-:Y:S02]  /*4670*/  F2FP.BF16.F32.PACK_AB R7, R252, R7 ;  /* 0x00000007fc07723e */ /* 0x000fe400000010ff */
[----:B------:R-:W-:Y:S01]  /*4680*/  LOP3.LUT R3, R0, 0x70, R3, 0xf8, !PT ;  /* 0x0000007000037812 */ /* 0x000fe200078ef803 */
[----:B------:R-:W-:Y:S01]  /*4690*/  IMAD.SHL.U32 R0, R16, 0x40, RZ ;  /* 0x0000004010007824 */ /* 0x000fe200078e00ff */
[----:B------:R-:W-:-:S02]  /*46a0*/  F2FP.BF16.F32.PACK_AB R169, R226, R169 ;  /* 0x000000a9e2a9723e */ /* 0x000fc400000010ff */
[----:B------:R-:W-:Y:S02]  /*46b0*/  LOP3.LUT R3, R3, 0x10, R16, 0x78, !PT ;  /* 0x0000001003037812 */ /* 0x000fe400078e7810 */
[----:B------:R-:W-:Y:S02]  /*46c0*/  F2FP.BF16.F32.PACK_AB R156, R239, R156 ;  /* 0x0000009cef9c723e */ /* 0x000fe400000010ff */
[----:B------:R-:W-:Y:S02]  /*46d0*/  LOP3.LUT R0, R3, 0x1800, R0, 0xf8, !PT ;  /* 0x0000180003007812 */ /* 0x000fe400078ef800 */
[----:B------:R-:W-:Y:S02]  /*46e0*/  F2FP.BF16.F32.PACK_AB R170, R225, R170 ;  /* 0x000000aae1aa723e */ /* 0x000fe400000010ff */
[----:B------:R-:W-:Y:S02]  /*46f0*/  LOP3.LUT R3, R0, 0x20, RZ, 0x3c, !PT ;  /* 0x0000002000037812 */ /* 0x000fe400078e3cff */
[----:B------:R-:W-:-:S02]  /*4700*/  F2FP.BF16.F32.PACK_AB R157, R238, R157 ;  /* 0x0000009dee9d723e */ /* 0x000fc400000010ff */
[----:B------:R-:W-:Y:S01]  /*4710*/  F2FP.BF16.F32.PACK_AB R171, R224, R171 ;  /* 0x000000abe0ab723e */ /* 0x000fe200000010ff */
[----:B------:R-:W-:Y:S01]  /*4720*/  VIADD R3, R3, UR7 ;  /* 0x0000000703037c36 */ /* 0x000fe20008000000 */
        /* <DEDUP_REMOVED lines=91> */
[----:B---3--:R-:W-:Y:S01]  /*4ce0*/  F2FP.BF16.F32.PACK_AB R199, R17, R2 ;  /* 0x0000000211c7723e */ /* 0x008fe200000010ff */
[----:B------:R-:W-:-:S05]  /*4cf0*/  VIADD R2, R0, UR7 ;  /* 0x0000000700027c36 */ /* 0x000fca0008000000 */
[----:B------:R1:W-:Y:S01]  /*4d00*/  STSM.16.M88.4 [R2], R8 ;  /* 0x0000000802007844 */ /* 0x0003e20000000200 */
[----:B--2---:R-:W-:-:S03]  /*4d10*/  F2FP.BF16.F32.PACK_AB R146, R149, R148 ;  /* 0x000000949592723e */ /* 0x004fc600000010ff */
[----:B------:R-:W-:Y:S04]  /*4d20*/  STSM.16.M88.4 [R2+0x4000], R152 ;  /* 0x0040009802007844 */ /* 0x000fe80000000200 */
[----:B------:R-:W-:Y:S01]  /*4d30*/  STSM.16.M88.4 [R2+0x8000], R168 ;  /* 0x008000a802007844 */ /* 0x000fe20000000200 */
[----:B----4-:R-:W-:-:S03]  /*4d40*/  F2FP.BF16.F32.PACK_AB R147, R151, R150 ;  /* 0x000000969793723e */ /* 0x010fc600000010ff */
[----:B------:R-:W-:Y:S04]  /*4d50*/  STSM.16.M88.4 [R2+0xc000], R184 ;  /* 0x00c000b802007844 */ /* 0x000fe80000000200 */
[----:B------:R-:W-:Y:S01]  /*4d60*/  STSM.16.M88.4 [R2+0x2000], R24 ;  /* 0x0020001802007844 */ /* 0x000fe20000000200 */
[C---:B-1----:R-:W-:Y:S02]  /*4d70*/  LOP3.LUT R8, R0.reuse, 0x40, RZ, 0x3c, !PT ;  /* 0x0000004000087812 */ /* 0x042fe400078e3cff */
[----:B------:R-:W-:Y:S01]  /*4d80*/  LOP3.LUT R0, R0, 0x60, RZ, 0x3c, !PT ;  /* 0x0000006000007812 */ /* 0x000fe200078e3cff */
[----:B------:R-:W-:Y:S02]  /*4d90*/  STSM.16.M88.4 [R2+0x6000], R56 ;  /* 0x0060003802007844 */ /* 0x000fe40000000200 */
[----:B------:R-:W-:-:S02]  /*4da0*/  VIADD R8, R8, UR7 ;  /* 0x0000000708087c36 */ /* 0x000fc40008000000 */
[----:B------:R-:W-:Y:S01]  /*4db0*/  STSM.16.M88.4 [R2+0xa000], R88 ;  /* 0x00a0005802007844 */ /* 0x000fe20000000200 */
[----:B------:R-:W-:-:S03]  /*4dc0*/  VIADD R0, R0, UR7 ;  /* 0x0000000700007c36 */ /* 0x000fc60008000000 */
[----:B------:R-:W-:Y:S04]  /*4dd0*/  STSM.16.M88.4 [R2+0xe000], R120 ;  /* 0x00e0007802007844 */ /* 0x000fe80000000200 */
[----:B------:R-:W-:Y:S04]  /*4de0*/  STSM.16.M88.4 [R3], R4 ;  /* 0x0000000403007844 */ /* 0x000fe80000000200 */
[----:B------:R-:W-:Y:S04]  /*4df0*/  STSM.16.M88.4 [R3+0x4000], R156 ;  /* 0x0040009c03007844 */ /* 0x000fe80000000200 */
[----:B------:R-:W-:Y:S04]  /*4e00*/  STSM.16.M88.4 [R3+0x8000], R172 ;  /* 0x008000ac03007844 */ /* 0x000fe80000000200 */
[----:B------:R-:W-:Y:S04]  /*4e10*/  STSM.16.M88.4 [R3+0xc000], R188 ;  /* 0x00c000bc03007844 */ /* 0x000fe80000000200 */
[----:B------:R-:W-:Y:S04]  /*4e20*/  STSM.16.M88.4 [R3+0x2000], R32 ;  /* 0x0020002003007844 */ /* 0x000fe80000000200 */
[----:B------:R-:W-:Y:S04]  /*4e30*/  STSM.16.M88.4 [R3+0x6000], R64 ;  /* 0x0060004003007844 */ /* 0x000fe80000000200 */
[----:B------:R-:W-:Y:S04]  /*4e40*/  STSM.16.M88.4 [R3+0xa000], R96 ;  /* 0x00a0006003007844 */ /* 0x000fe80000000200 */
        /* <DEDUP_REMOVED lines=16> */
[----:B------:R-:W-:Y:S01]  /*4f50*/  STSM.16.M88.4 [R0+0xe000], R144 ;  /* 0x00e0009000007844 */ /* 0x000fe20000000200 */
[----:B------:R1:W-:Y:S06]  /*4f60*/  MEMBAR.ALL.CTA ;  /* 0x0000000000007992 */ /* 0x0003ec0000008000 */
[----:B-1----:R-:W1:Y:S02]  /*4f70*/  FENCE.VIEW.ASYNC.S ;  /* 0x00000000000073c6 */ /* 0x002e640000000000 */
[----:B-1----:R-:W-:Y:S06]  /*4f80*/  BAR.SYNC.DEFER_BLOCKING 0x0 ;  /* 0x0000000000007b1d */ /* 0x002fec0000010000 */
[----:B------:R1:W-:Y:S01]  /*4f90*/  UTMASTG.2D [UR4], [UR24] ;  /* 0x00000004180073b5 */ /* 0x0003e20008008000 */
[----:B------:R0:W-:Y:S01]  /*4fa0*/  UTMACMDFLUSH ;  /* 0x00000000000079b7 */ /* 0x0001e20000000000 */
[----:B------:R-:W-:-:S04]  /*4fb0*/  DEPBAR.LE SB0, 0x0 ;  /* 0x000080000000791a */ /* 0x000fc80000000000 */
[----:B------:R-:W-:Y:S06]  /*4fc0*/  BAR.SYNC.DEFER_BLOCKING 0x0 ;  /* 0x0000000000007b1d */ /* 0x000fec0000010000 */
[----:B-1----:R-:W-:Y:S05]  /*4fd0*/  EXIT ;  /* 0x000000000000794d */ /* 0x002fea0003800000 */
.L_x_48:
[----:B------:R-:W2:Y:S02]  /*4fe0*/  SYNCS.PHASECHK.TRANS64.TRYWAIT P0, [UR6+0x18000], R2 ;  /* 0x01800002ff0075a7 */ /* 0x000ea40008000146 */
[----:B--2---:R-:W-:Y:S05]  /*4ff0*/  @!P0 BRA `(.L_x_48) ;  /* 0xfffffffc00f88947 */ /* 0x004fea000383ffff */
[----:B------:R-:W-:Y:S05]  /*5000*/  BRA `(.L_x_50) ;  /* 0xffffffdc006c7947 */ /* 0x000fea000383ffff */
.L_x_51:
[----:B------:R-:W-:-:S00]  /*5010*/  BRA `(.L_x_51) ;  /* 0xfffffffc00fc7947 */ /* 0x000fc0000383ffff */
[----:B------:R-:W-:-:S00]  /*5020*/  NOP ;  /* 0x0000000000007918 */ /* 0x000fc00000000000 */
        /* <DEDUP_REMOVED lines=13> */
.L_x_52:


//--------------------- .nv.shared.gluon_wgmma    --------------------------
	.section	.nv.shared.gluon_wgmma,"aw",@nobits
	.sectionflags	@""
	.align	16
	.zero		1024


//--------------------- .nv.shared.reserved.0     --------------------------
	.section	.nv.shared.reserved.0,"aw",@nobits
	.weak		__nv_reservedSMEM_offset_0_alias
	.size		__nv_reservedSMEM_offset_0_alias, 0, 0
	.other		__nv_reservedSMEM_offset_0_alias,@"STO_CUDA_RESERVED_SHARED STV_DEFAULT"
__nv_reservedSMEM_offset_0_alias:
	.zero		0


//--------------------- .nv.constant0.gluon_wgmma --------------------------
	.section	.nv.constant0.gluon_wgmma,"a",@progbits
	.sectionflags	@""
	.align	4
.nv.constant0.gluon_wgmma:
	.zero		608


//--------------------- SYMBOLS --------------------------

	.type		.nv.reservedSmem.offset0,@object
	.size		.nv.reservedSmem.offset0,0x4
